	.target	sm_90a

	.elftype	@"ET_EXEC"


//--------------------- .note.nv.tkinfo           --------------------------
	.section	.note.nv.tkinfo,"",@"SHT_NOTE"
	.sectionflags	@"SHF_NOTE_NV_TKINFO"
	.tkinfo
        /*0018*/ 	.word	0x00000002
        /*0030*/ 	.string	""
        /*0030*/ 	.string	"ptxas"
        /*0030*/ 	.string	"Cuda compilation tools, release 13.0, V13.0.88"
        /*0030*/ 	.string	"Build cuda_13.0.r13.0/compiler.36424714_0"
        /*0030*/ 	.string	"-arch sm_90a -m 64 "



//--------------------- .note.nv.cuinfo           --------------------------
	.section	.note.nv.cuinfo,"",@"SHT_NOTE"
	.sectionflags	@"SHF_NOTE_NV_CUINFO"
        /*0018*/ 	.short	0x0002
        /*001a*/ 	.short	0x005a
        /*001c*/ 	.short	0x0082
	.zero		2


//--------------------- .nv.info                  --------------------------
	.section	.nv.info,"",@"SHT_CUDA_INFO"
	.align	4


	//----- nvinfo : EIATTR_REGCOUNT
	.align		4
        /*0000*/ 	.byte	0x04, 0x2f
        /*0002*/ 	.short	(.L_15 - .L_14)
	.align		4
.L_14:
        /*0004*/ 	.word	index@(_ZN7cutlass13device_kernelINS_4gemm6kernel13GemmUniversalIN4cute5tupleIJiiiiEEENS1_10collective13CollectiveMmaINS1_34MainloopSm90TmaGmmaWarpSpecializedILi3ENS5_IJNS4_1CILi2EEENSA_ILi1EEESC_EEENS1_35KernelTmaWarpSpecializedCooperativeEEENS5_IJNSA_ILi128EEESG_SG_EEENS_10tfloat32_tENS5_IJlSC_lEEESI_SJ_NS4_8TiledMMAINS4_8MMA_AtomIJNS4_4SM904GMMA30MMA_64x128x8_F32TF32TF32_SS_TNILNSN_7ScaleInE1ELSP_1EEEEEENS4_6LayoutISD_NS5_IJSC_NSA_ILi0EEEST_EEEEENS5_IJNS4_10UnderscoreESW_SW_EEEEENS4_13SM90_TMA_LOADENS4_14ComposedLayoutINS4_7SwizzleILi3ELi4ELi3EEENS4_18smem_ptr_flag_bitsILi32EEENSS_INS5_IJNSA_ILi8EEENSA_ILi32EEEEEENS5_IJS16_SC_EEEEEEEvNS4_8identityENS4_23SM90_TMA_LOAD_MULTICASTES1A_vS1B_EENS_8epilogue10collective6detail29Sm90TmaWarpSpecializedAdapterINS1F_15DefaultEpilogueISI_SJ_SJ_NS1E_6thread17LinearCombinationISI_Li1EffLNS1J_9ScaleType4KindE0ELNS_15FloatRoundStyleE2ESI_EENS1_15EpilogueDefaultEEEEEvvEEEEvNT_6ParamsE)
        /*0008*/ 	.word	0x000000a8


	//----- nvinfo : EIATTR_FRAME_SIZE
	.align		4
.L_15:
        /*000c*/ 	.byte	0x04, 0x11
        /*000e*/ 	.short	(.L_17 - .L_16)
	.align		4
.L_16:
        /*0010*/ 	.word	index@(_ZN7cutlass13device_kernelINS_4gemm6kernel13GemmUniversalIN4cute5tupleIJiiiiEEENS1_10collective13CollectiveMmaINS1_34MainloopSm90TmaGmmaWarpSpecializedILi3ENS5_IJNS4_1CILi2EEENSA_ILi1EEESC_EEENS1_35KernelTmaWarpSpecializedCooperativeEEENS5_IJNSA_ILi128EEESG_SG_EEENS_10tfloat32_tENS5_IJlSC_lEEESI_SJ_NS4_8TiledMMAINS4_8MMA_AtomIJNS4_4SM904GMMA30MMA_64x128x8_F32TF32TF32_SS_TNILNSN_7ScaleInE1ELSP_1EEEEEENS4_6LayoutISD_NS5_IJSC_NSA_ILi0EEEST_EEEEENS5_IJNS4_10UnderscoreESW_SW_EEEEENS4_13SM90_TMA_LOADENS4_14ComposedLayoutINS4_7SwizzleILi3ELi4ELi3EEENS4_18smem_ptr_flag_bitsILi32EEENSS_INS5_IJNSA_ILi8EEENSA_ILi32EEEEEENS5_IJS16_SC_EEEEEEEvNS4_8identityENS4_23SM90_TMA_LOAD_MULTICASTES1A_vS1B_EENS_8epilogue10collective6detail29Sm90TmaWarpSpecializedAdapterINS1F_15DefaultEpilogueISI_SJ_SJ_NS1E_6thread17LinearCombinationISI_Li1EffLNS1J_9ScaleType4KindE0ELNS_15FloatRoundStyleE2ESI_EENS1_15EpilogueDefaultEEEEEvvEEEEvNT_6ParamsE)
        /*0014*/ 	.word	0x00000000


	//----- nvinfo : EIATTR_MIN_STACK_SIZE
	.align		4
.L_17:
        /*0018*/ 	.byte	0x04, 0x12
        /*001a*/ 	.short	(.L_19 - .L_18)
	.align		4
.L_18:
        /*001c*/ 	.word	index@(_ZN7cutlass13device_kernelINS_4gemm6kernel13GemmUniversalIN4cute5tupleIJiiiiEEENS1_10collective13CollectiveMmaINS1_34MainloopSm90TmaGmmaWarpSpecializedILi3ENS5_IJNS4_1CILi2EEENSA_ILi1EEESC_EEENS1_35KernelTmaWarpSpecializedCooperativeEEENS5_IJNSA_ILi128EEESG_SG_EEENS_10tfloat32_tENS5_IJlSC_lEEESI_SJ_NS4_8TiledMMAINS4_8MMA_AtomIJNS4_4SM904GMMA30MMA_64x128x8_F32TF32TF32_SS_TNILNSN_7ScaleInE1ELSP_1EEEEEENS4_6LayoutISD_NS5_IJSC_NSA_ILi0EEEST_EEEEENS5_IJNS4_10UnderscoreESW_SW_EEEEENS4_13SM90_TMA_LOADENS4_14ComposedLayoutINS4_7SwizzleILi3ELi4ELi3EEENS4_18smem_ptr_flag_bitsILi32EEENSS_INS5_IJNSA_ILi8EEENSA_ILi32EEEEEENS5_IJS16_SC_EEEEEEEvNS4_8identityENS4_23SM90_TMA_LOAD_MULTICASTES1A_vS1B_EENS_8epilogue10collective6detail29Sm90TmaWarpSpecializedAdapterINS1F_15DefaultEpilogueISI_SJ_SJ_NS1E_6thread17LinearCombinationISI_Li1EffLNS1J_9ScaleType4KindE0ELNS_15FloatRoundStyleE2ESI_EENS1_15EpilogueDefaultEEEEEvvEEEEvNT_6ParamsE)
        /*0020*/ 	.word	0x00000000
.L_19:


//--------------------- .nv.compat                --------------------------
	.section	.nv.compat,"",@"SHT_CUDA_COMPAT_INFO"
	.align	4
        /*0000*/ 	.byte	0x02, 0x09, 0x01, 0x00, 0x02, 0x02, 0x04, 0x00, 0x02, 0x05, 0x05, 0x00, 0x03, 0x07, 0x01, 0x01
        /*0010*/ 	.byte	0x02, 0x03, 0x01, 0x00, 0x02, 0x06, 0x01, 0x00, 0x04, 0x0b, 0x08, 0x00, 0x00, 0x00, 0x00, 0x00
        /*0020*/ 	.byte	0x00, 0x00, 0x00, 0x00


//--------------------- .nv.info._ZN7cutlass13device_kernelINS_4gemm6kernel13GemmUniversalIN4cute5tupleIJiiiiEEENS1_10collective13CollectiveMmaINS1_34MainloopSm90TmaGmmaWarpSpecializedILi3ENS5_IJNS4_1CILi2EEENSA_ILi1EEESC_EEENS1_35KernelTmaWarpSpecializedCooperativeEEENS5_IJNSA_ILi128EEESG_SG_EEENS_10tfloat32_tENS5_IJlSC_lEEESI_SJ_NS4_8TiledMMAINS4_8MMA_AtomIJNS4_4SM904GMMA30MMA_64x128x8_F32TF32TF32_SS_TNILNSN_7ScaleInE1ELSP_1EEEEEENS4_6LayoutISD_NS5_IJSC_NSA_ILi0EEEST_EEEEENS5_IJNS4_10UnderscoreESW_SW_EEEEENS4_13SM90_TMA_LOADENS4_14ComposedLayoutINS4_7SwizzleILi3ELi4ELi3EEENS4_18smem_ptr_flag_bitsILi32EEENSS_INS5_IJNSA_ILi8EEENSA_ILi32EEEEEENS5_IJS16_SC_EEEEEEEvNS4_8identityENS4_23SM90_TMA_LOAD_MULTICASTES1A_vS1B_EENS_8epilogue10collective6detail29Sm90TmaWarpSpecializedAdapterINS1F_15DefaultEpilogueISI_SJ_SJ_NS1E_6thread17LinearCombinationISI_Li1EffLNS1J_9ScaleType4KindE0ELNS_15FloatRoundStyleE2ESI_EENS1_15EpilogueDefaultEEEEEvvEEEEvNT_6ParamsE --------------------------
	.section	.nv.info._ZN7cutlass13device_kernelINS_4gemm6kernel13GemmUniversalIN4cute5tupleIJiiiiEEENS1_10collective13CollectiveMmaINS1_34MainloopSm90TmaGmmaWarpSpecializedILi3ENS5_IJNS4_1CILi2EEENSA_ILi1EEESC_EEENS1_35KernelTmaWarpSpecializedCooperativeEEENS5_IJNSA_ILi128EEESG_SG_EEENS_10tfloat32_tENS5_IJlSC_lEEESI_SJ_NS4_8TiledMMAINS4_8MMA_AtomIJNS4_4SM904GMMA30MMA_64x128x8_F32TF32TF32_SS_TNILNSN_7ScaleInE1ELSP_1EEEEEENS4_6LayoutISD_NS5_IJSC_NSA_ILi0EEEST_EEEEENS5_IJNS4_10UnderscoreESW_SW_EEEEENS4_13SM90_TMA_LOADENS4_14ComposedLayoutINS4_7SwizzleILi3ELi4ELi3EEENS4_18smem_ptr_flag_bitsILi32EEENSS_INS5_IJNSA_ILi8EEENSA_ILi32EEEEEENS5_IJS16_SC_EEEEEEEvNS4_8identityENS4_23SM90_TMA_LOAD_MULTICASTES1A_vS1B_EENS_8epilogue10collective6detail29Sm90TmaWarpSpecializedAdapterINS1F_15DefaultEpilogueISI_SJ_SJ_NS1E_6thread17LinearCombinationISI_Li1EffLNS1J_9ScaleType4KindE0ELNS_15FloatRoundStyleE2ESI_EENS1_15EpilogueDefaultEEEEEvvEEEEvNT_6ParamsE,"",@"SHT_CUDA_INFO"
	.sectionflags	@""
	.align	4


	//----- nvinfo : EIATTR_CUDA_API_VERSION
	.align		4
        /*0000*/ 	.byte	0x04, 0x37
        /*0002*/ 	.short	(.L_21 - .L_20)
.L_20:
        /*0004*/ 	.word	0x00000082


	//----- nvinfo : EIATTR_KPARAM_INFO
	.align		4
.L_21:
        /*0008*/ 	.byte	0x04, 0x17
        /*000a*/ 	.short	(.L_23 - .L_22)
.L_22:
        /*000c*/ 	.word	0x00000000
        /*0010*/ 	.short	0x0000
        /*0012*/ 	.short	0x0070
        /*0014*/ 	.byte	0x00, 0xf0, 0x01, 0x10


	//----- nvinfo : EIATTR_SPARSE_MMA_MASK
	.align		4
.L_23:
        /*0018*/ 	.byte	0x03, 0x50
        /*001a*/ 	.short	0x0000


	//----- nvinfo : EIATTR_MAXREG_COUNT
	.align		4
        /*001c*/ 	.byte	0x03, 0x1b
        /*001e*/ 	.short	0x00a8


	//----- nvinfo : EIATTR_NUM_BARRIERS
	.align		4
        /*0020*/ 	.byte	0x02, 0x4c
        /*0022*/ 	.byte	0x01
	.zero		1


	//----- nvinfo : EIATTR_EXTERNS
	.align		4
        /*0024*/ 	.byte	0x04, 0x0f
        /*0026*/ 	.short	(.L_25 - .L_24)


	//   ....[0]....
	.align		4
.L_24:
        /*0028*/ 	.word	index@(__assertfail)


	//----- nvinfo : EIATTR_MERCURY_ISA_VERSION
	.align		4
.L_25:
        /*002c*/ 	.byte	0x03, 0x5f
        /*002e*/ 	.short	0x0101


	//----- nvinfo : EIATTR_INT_WARP_WIDE_INSTR_OFFSETS
	.align		4
        /*0030*/ 	.byte	0x04, 0x31
        /*0032*/ 	.short	(.L_27 - .L_26)


	//   ....[0]....
.L_26:
        /*0034*/ 	.word	0x00000460


	//   ....[1]....
        /*0038*/ 	.word	0x00000490


	//   ....[2]....
        /*003c*/ 	.word	0x00000630


	//   ....[3]....
        /*0040*/ 	.word	0x00002950


	//----- nvinfo : EIATTR_COOP_GROUP_MASK_REGIDS
	.align		4
.L_27:
        /*0044*/ 	.byte	0x04, 0x29
        /*0046*/ 	.short	(.L_29 - .L_28)


	//   ....[0]....
.L_28:
        /*0048*/ 	.word	0xffffffff


	//   ....[1]....
        /*004c*/ 	.word	0xffffffff


	//   ....[2]....
        /*0050*/ 	.word	0xffffffff


	//   ....[3]....
        /*0054*/ 	.word	0xffffffff


	//   ....[4]....
        /*0058*/ 	.word	0xffffffff


	//   ....[5]....
        /*005c*/ 	.word	0xffffffff


	//----- nvinfo : EIATTR_COOP_GROUP_INSTR_OFFSETS
	.align		4
.L_29:
        /*0060*/ 	.byte	0x04, 0x28
        /*0062*/ 	.short	(.L_31 - .L_30)


	//   ....[0]....
.L_30:
        /*0064*/ 	.word	0x00000060


	//   ....[1]....
        /*0068*/ 	.word	0x00000070


	//   ....[2]....
        /*006c*/ 	.word	0x00000130


	//   ....[3]....
        /*0070*/ 	.word	0x000002b0


	//   ....[4]....
        /*0074*/ 	.word	0x000007e0


	//   ....[5]....
        /*0078*/ 	.word	0x00001460


	//----- nvinfo : EIATTR_REG_RECONFIG
	.align		4
.L_31:
        /*007c*/ 	.byte	0x01, 0x54
	.zero		2


	//----- nvinfo : EIATTR_SYSCALL_OFFSETS
	.align		4
        /*0080*/ 	.byte	0x04, 0x46
        /*0082*/ 	.short	(.L_33 - .L_32)


	//   ....[0]....
.L_32:
        /*0084*/ 	.word	0x00001650


	//----- nvinfo : EIATTR_MBARRIER_INSTR_OFFSETS
	.align		4
.L_33:
        /*0088*/ 	.byte	0x04, 0x39
        /*008a*/ 	.short	(.L_35 - .L_34)


	//   ....[0]....
.L_34:
        /*008c*/ 	.word	0x00000230
        /*0090*/ 	.word	0x000000ff
        /*0094*/ 	.word	0x00000000
        /*0098*/ 	.short	0x0100
        /*009a*/ 	.byte	0x08
	.zero		1


	//   ....[1]....
        /*009c*/ 	.word	0x00000240
        /*00a0*/ 	.word	0x000000ff
        /*00a4*/ 	.word	0x00000018
        /*00a8*/ 	.short	0x0100
        /*00aa*/ 	.byte	0x08
	.zero		1


	//   ....[2]....
        /*00ac*/ 	.word	0x00000250
        /*00b0*/ 	.word	0x000000ff
        /*00b4*/ 	.word	0x00000008
        /*00b8*/ 	.short	0x0100
        /*00ba*/ 	.byte	0x08
	.zero		1


	//   ....[3]....
        /*00bc*/ 	.word	0x00000260
        /*00c0*/ 	.word	0x000000ff
        /*00c4*/ 	.word	0x00000020
        /*00c8*/ 	.short	0x0100
        /*00ca*/ 	.byte	0x08
	.zero		1


	//   ....[4]....
        /*00cc*/ 	.word	0x00000270
        /*00d0*/ 	.word	0x000000ff
        /*00d4*/ 	.word	0x00000010
        /*00d8*/ 	.short	0x0100
        /*00da*/ 	.byte	0x08
	.zero		1


	//   ....[5]....
        /*00dc*/ 	.word	0x00000280
        /*00e0*/ 	.word	0x000000ff
        /*00e4*/ 	.word	0x00000028
        /*00e8*/ 	.short	0x0100
        /*00ea*/ 	.byte	0x08
	.zero		1


	//   ....[6]....
        /*00ec*/ 	.word	0x000006c0
        /*00f0*/ 	.word	0x000000ff
        /*00f4*/ 	.word	0x00000040
        /*00f8*/ 	.short	0x0100
        /*00fa*/ 	.byte	0x06
	.zero		1


	//   ....[7]....
        /*00fc*/ 	.word	0x00000760
        /*0100*/ 	.word	0x000000ff
        /*0104*/ 	.word	0x00000048
        /*0108*/ 	.short	0x0100
        /*010a*/ 	.byte	0x06
	.zero		1


	//   ....[8]....
        /*010c*/ 	.word	0x00001710
        /*0110*/ 	.word	0x00000003
        /*0114*/ 	.word	0x00000000
        /*0118*/ 	.short	0x010a
        /*011a*/ 	.byte	0x3f
	.zero		1


	//   ....[9]....
        /*011c*/ 	.word	0x00001770
        /*0120*/ 	.word	0x00000003
        /*0124*/ 	.word	0x00000000
        /*0128*/ 	.short	0x010a
        /*012a*/ 	.byte	0x3f
	.zero		1


	//   ....[10]....
        /*012c*/ 	.word	0x00002020
        /*0130*/ 	.word	0x00000005
        /*0134*/ 	.word	0x00000000
        /*0138*/ 	.short	0x010a
        /*013a*/ 	.byte	0x3f
	.zero		1


	//   ....[11]....
        /*013c*/ 	.word	0x00002060
        /*0140*/ 	.word	0x00000005
        /*0144*/ 	.word	0x00000000
        /*0148*/ 	.short	0x010a
        /*014a*/ 	.byte	0x3f
	.zero		1


	//   ....[12]....
        /*014c*/ 	.word	0x00002800
        /*0150*/ 	.word	0x00000004
        /*0154*/ 	.word	0x00000000
        /*0158*/ 	.short	0x0101
        /*015a*/ 	.byte	0x3f
	.zero		1


	//   ....[13]....
        /*015c*/ 	.word	0x000029f0
        /*0160*/ 	.word	0x00000000
        /*0164*/ 	.word	0x00000000
        /*0168*/ 	.short	0x0101
        /*016a*/ 	.byte	0x3f
	.zero		1


	//   ....[14]....
        /*016c*/ 	.word	0x00007af0
        /*0170*/ 	.word	0x00000017
        /*0174*/ 	.word	0x00000018
        /*0178*/ 	.short	0x010a
        /*017a*/ 	.byte	0x3f
	.zero		1


	//   ....[15]....
        /*017c*/ 	.word	0x00008090
        /*0180*/ 	.word	0x00000006
        /*0184*/ 	.word	0x00000048
        /*0188*/ 	.short	0x0101
        /*018a*/ 	.byte	0x3f
	.zero		1


	//   ....[16]....
        /*018c*/ 	.word	0x000087e0
        /*0190*/ 	.word	0x00000007
        /*0194*/ 	.word	0x00000000
        /*0198*/ 	.short	0x010a
        /*019a*/ 	.byte	0x3f
	.zero		1


	//   ....[17]....
        /*019c*/ 	.word	0x00008860
        /*01a0*/ 	.word	0x00000004
        /*01a4*/ 	.word	0x00000000
        /*01a8*/ 	.short	0x010a
        /*01aa*/ 	.byte	0x3f
	.zero		1


	//   ....[18]....
        /*01ac*/ 	.word	0x000088f0
        /*01b0*/ 	.word	0x00000005
        /*01b4*/ 	.word	0x00000000
        /*01b8*/ 	.short	0x010a
        /*01ba*/ 	.byte	0x3f
	.zero		1


	//   ....[19]....
        /*01bc*/ 	.word	0x00008950
        /*01c0*/ 	.word	0x00000003
        /*01c4*/ 	.word	0x00000000
        /*01c8*/ 	.short	0x010a
        /*01ca*/ 	.byte	0x3f
	.zero		1


	//   ....[20]....
        /*01cc*/ 	.word	0x000089a0
        /*01d0*/ 	.word	0x00000005
        /*01d4*/ 	.word	0x00000000
        /*01d8*/ 	.short	0x010a
        /*01da*/ 	.byte	0x3f
	.zero		1


	//   ....[21]....
        /*01dc*/ 	.word	0x00008a70
        /*01e0*/ 	.word	0x00000017
        /*01e4*/ 	.word	0x00000018
        /*01e8*/ 	.short	0x010a
        /*01ea*/ 	.byte	0x3f
	.zero		1


	//   ....[22]....
        /*01ec*/ 	.word	0x00008b40
        /*01f0*/ 	.word	0x00000007
        /*01f4*/ 	.word	0x00000000
        /*01f8*/ 	.short	0x010a
        /*01fa*/ 	.byte	0x3f
	.zero		1


	//   ....[23]....
        /*01fc*/ 	.word	0x00008b90
        /*0200*/ 	.word	0x00000004
        /*0204*/ 	.word	0x00000000
        /*0208*/ 	.short	0x010a
        /*020a*/ 	.byte	0x3f
	.zero		1


	//----- nvinfo : EIATTR_NUM_MBARRIERS
	.align		4
.L_35:
        /*020c*/ 	.byte	0x03, 0x38
        /*020e*/ 	.short	0x0008


	//----- nvinfo : EIATTR_EXIT_INSTR_OFFSETS
	.align		4
        /*0210*/ 	.byte	0x04, 0x1c
        /*0212*/ 	.short	(.L_37 - .L_36)


	//   ....[0]....
.L_36:
        /*0214*/ 	.word	0x000009b0


	//   ....[1]....
        /*0218*/ 	.word	0x000011c0


	//   ....[2]....
        /*021c*/ 	.word	0x00007270


	//   ....[3]....
        /*0220*/ 	.word	0x000077d0


	//   ....[4]....
        /*0224*/ 	.word	0x00008940


	//----- nvinfo : EIATTR_MAX_THREADS
	.align		4
.L_37:
        /*0228*/ 	.byte	0x04, 0x05
        /*022a*/ 	.short	(.L_39 - .L_38)
.L_38:
        /*022c*/ 	.word	0x00000180
        /*0230*/ 	.word	0x00000001
        /*0234*/ 	.word	0x00000001


	//----- nvinfo : EIATTR_CRS_STACK_SIZE
	.align		4
.L_39:
        /*0238*/ 	.byte	0x04, 0x1e
        /*023a*/ 	.short	(.L_41 - .L_40)
.L_40:
        /*023c*/ 	.word	0x00000000


	//----- nvinfo : EIATTR_CBANK_PARAM_SIZE
	.align		4
.L_41:
        /*0240*/ 	.byte	0x03, 0x19
        /*0242*/ 	.short	0x0470


	//----- nvinfo : EIATTR_PARAM_CBANK
	.align		4
        /*0244*/ 	.byte	0x04, 0x0a
        /*0246*/ 	.short	(.L_43 - .L_42)
	.align		4
.L_42:
        /*0248*/ 	.word	index@(.nv.constant0._ZN7cutlass13device_kernelINS_4gemm6kernel13GemmUniversalIN4cute5tupleIJiiiiEEENS1_10collective13CollectiveMmaINS1_34MainloopSm90TmaGmmaWarpSpecializedILi3ENS5_IJNS4_1CILi2EEENSA_ILi1EEESC_EEENS1_35KernelTmaWarpSpecializedCooperativeEEENS5_IJNSA_ILi128EEESG_SG_EEENS_10tfloat32_tENS5_IJlSC_lEEESI_SJ_NS4_8TiledMMAINS4_8MMA_AtomIJNS4_4SM904GMMA30MMA_64x128x8_F32TF32TF32_SS_TNILNSN_7ScaleInE1ELSP_1EEEEEENS4_6LayoutISD_NS5_IJSC_NSA_ILi0EEEST_EEEEENS5_IJNS4_10UnderscoreESW_SW_EEEEENS4_13SM90_TMA_LOADENS4_14ComposedLayoutINS4_7SwizzleILi3ELi4ELi3EEENS4_18smem_ptr_flag_bitsILi32EEENSS_INS5_IJNSA_ILi8EEENSA_ILi32EEEEEENS5_IJS16_SC_EEEEEEEvNS4_8identityENS4_23SM90_TMA_LOAD_MULTICASTES1A_vS1B_EENS_8epilogue10collective6detail29Sm90TmaWarpSpecializedAdapterINS1F_15DefaultEpilogueISI_SJ_SJ_NS1E_6thread17LinearCombinationISI_Li1EffLNS1J_9ScaleType4KindE0ELNS_15FloatRoundStyleE2ESI_EENS1_15EpilogueDefaultEEEEEvvEEEEvNT_6ParamsE)
        /*024c*/ 	.short	0x0210
        /*024e*/ 	.short	0x0470


	//----- nvinfo : EIATTR_SW_WAR
	.align		4
.L_43:
        /*0250*/ 	.byte	0x04, 0x36
        /*0252*/ 	.short	(.L_45 - .L_44)
.L_44:
        /*0254*/ 	.word	0x00000008
.L_45:


//--------------------- .nv.callgraph             --------------------------
	.section	.nv.callgraph,"",@"SHT_CUDA_CALLGRAPH"
	.align	4
	.sectionentsize	8
	.align		4
        /*0000*/ 	.word	0x00000000
	.align		4
        /*0004*/ 	.word	0xffffffff
	.align		4
        /*0008*/ 	.word	index@(_ZN7cutlass13device_kernelINS_4gemm6kernel13GemmUniversalIN4cute5tupleIJiiiiEEENS1_10collective13CollectiveMmaINS1_34MainloopSm90TmaGmmaWarpSpecializedILi3ENS5_IJNS4_1CILi2EEENSA_ILi1EEESC_EEENS1_35KernelTmaWarpSpecializedCooperativeEEENS5_IJNSA_ILi128EEESG_SG_EEENS_10tfloat32_tENS5_IJlSC_lEEESI_SJ_NS4_8TiledMMAINS4_8MMA_AtomIJNS4_4SM904GMMA30MMA_64x128x8_F32TF32TF32_SS_TNILNSN_7ScaleInE1ELSP_1EEEEEENS4_6LayoutISD_NS5_IJSC_NSA_ILi0EEEST_EEEEENS5_IJNS4_10UnderscoreESW_SW_EEEEENS4_13SM90_TMA_LOADENS4_14ComposedLayoutINS4_7SwizzleILi3ELi4ELi3EEENS4_18smem_ptr_flag_bitsILi32EEENSS_INS5_IJNSA_ILi8EEENSA_ILi32EEEEEENS5_IJS16_SC_EEEEEEEvNS4_8identityENS4_23SM90_TMA_LOAD_MULTICASTES1A_vS1B_EENS_8epilogue10collective6detail29Sm90TmaWarpSpecializedAdapterINS1F_15DefaultEpilogueISI_SJ_SJ_NS1E_6thread17LinearCombinationISI_Li1EffLNS1J_9ScaleType4KindE0ELNS_15FloatRoundStyleE2ESI_EENS1_15EpilogueDefaultEEEEEvvEEEEvNT_6ParamsE)
	.align		4
        /*000c*/ 	.word	index@(__assertfail)
	.align		4
        /*0010*/ 	.word	0x00000000
	.align		4
        /*0014*/ 	.word	0xfffffffe
	.align		4
        /*0018*/ 	.word	0x00000000
	.align		4
        /*001c*/ 	.word	0xfffffffd
	.align		4
        /*0020*/ 	.word	0x00000000
	.align		4
        /*0024*/ 	.word	0xfffffffc


//--------------------- .nv.constant4             --------------------------
	.section	.nv.constant4,"a",@progbits
	.align	8
	.align		8
.nv.constant4:
        /*0000*/ 	.dword	__assertfail
	.align		8
        /*0008*/ 	.dword	__unnamed_1
	.align		8
        /*0010*/ 	.dword	_ZN39_INTERNAL_2f9cf4ea_4_k_cu_4cc2e06a_66624cuda3std3__45__cpo5beginE
	.align		8
        /*0018*/ 	.dword	_ZN39_INTERNAL_2f9cf4ea_4_k_cu_4cc2e06a_66624cuda3std3__45__cpo3endE
	.align		8
        /*0020*/ 	.dword	_ZN39_INTERNAL_2f9cf4ea_4_k_cu_4cc2e06a_66624cuda3std3__45__cpo6cbeginE
	.align		8
        /*0028*/ 	.dword	_ZN39_INTERNAL_2f9cf4ea_4_k_cu_4cc2e06a_66624cuda3std3__45__cpo4cendE
	.align		8
        /*0030*/ 	.dword	_ZN39_INTERNAL_2f9cf4ea_4_k_cu_4cc2e06a_66624cuda3std3__441_GLOBAL__N__2f9cf4ea_4_k_cu_4cc2e06a_66626ignoreE
	.align		8
        /*0038*/ 	.dword	_ZN39_INTERNAL_2f9cf4ea_4_k_cu_4cc2e06a_66624cuda3std3__419piecewise_constructE
	.align		8
        /*0040*/ 	.dword	_ZN39_INTERNAL_2f9cf4ea_4_k_cu_4cc2e06a_66624cuda3std3__48in_placeE
	.align		8
        /*0048*/ 	.dword	_ZN39_INTERNAL_2f9cf4ea_4_k_cu_4cc2e06a_66624cuda3std6ranges3__45__cpo4swapE
	.align		8
        /*0050*/ 	.dword	_ZN39_INTERNAL_2f9cf4ea_4_k_cu_4cc2e06a_66624cuda3std6ranges3__45__cpo9iter_moveE
	.align		8
        /*0058*/ 	.dword	_ZN39_INTERNAL_2f9cf4ea_4_k_cu_4cc2e06a_66624cute7productE
	.align		8
        /*0060*/ 	.dword	_ZN39_INTERNAL_2f9cf4ea_4_k_cu_4cc2e06a_66624cute1_E
	.align		8
        /*0068*/ 	.dword	$str$22
	.align		8
        /*0070*/ 	.dword	$str$23


//--------------------- .text._ZN7cutlass13device_kernelINS_4gemm6kernel13GemmUniversalIN4cute5tupleIJiiiiEEENS1_10collective13CollectiveMmaINS1_34MainloopSm90TmaGmmaWarpSpecializedILi3ENS5_IJNS4_1CILi2EEENSA_ILi1EEESC_EEENS1_35KernelTmaWarpSpecializedCooperativeEEENS5_IJNSA_ILi128EEESG_SG_EEENS_10tfloat32_tENS5_IJlSC_lEEESI_SJ_NS4_8TiledMMAINS4_8MMA_AtomIJNS4_4SM904GMMA30MMA_64x128x8_F32TF32TF32_SS_TNILNSN_7ScaleInE1ELSP_1EEEEEENS4_6LayoutISD_NS5_IJSC_NSA_ILi0EEEST_EEEEENS5_IJNS4_10UnderscoreESW_SW_EEEEENS4_13SM90_TMA_LOADENS4_14ComposedLayoutINS4_7SwizzleILi3ELi4ELi3EEENS4_18smem_ptr_flag_bitsILi32EEENSS_INS5_IJNSA_ILi8EEENSA_ILi32EEEEEENS5_IJS16_SC_EEEEEEEvNS4_8identityENS4_23SM90_TMA_LOAD_MULTICASTES1A_vS1B_EENS_8epilogue10collective6detail29Sm90TmaWarpSpecializedAdapterINS1F_15DefaultEpilogueISI_SJ_SJ_NS1E_6thread17LinearCombinationISI_Li1EffLNS1J_9ScaleType4KindE0ELNS_15FloatRoundStyleE2ESI_EENS1_15EpilogueDefaultEEEEEvvEEEEvNT_6ParamsE --------------------------
	.section	.text._ZN7cutlass13device_kernelINS_4gemm6kernel13GemmUniversalIN4cute5tupleIJiiiiEEENS1_10collective13CollectiveMmaINS1_34MainloopSm90TmaGmmaWarpSpecializedILi3ENS5_IJNS4_1CILi2EEENSA_ILi1EEESC_EEENS1_35KernelTmaWarpSpecializedCooperativeEEENS5_IJNSA_ILi128EEESG_SG_EEENS_10tfloat32_tENS5_IJlSC_lEEESI_SJ_NS4_8TiledMMAINS4_8MMA_AtomIJNS4_4SM904GMMA30MMA_64x128x8_F32TF32TF32_SS_TNILNSN_7ScaleInE1ELSP_1EEEEEENS4_6LayoutISD_NS5_IJSC_NSA_ILi0EEEST_EEEEENS5_IJNS4_10UnderscoreESW_SW_EEEEENS4_13SM90_TMA_LOADENS4_14ComposedLayoutINS4_7SwizzleILi3ELi4ELi3EEENS4_18smem_ptr_flag_bitsILi32EEENSS_INS5_IJNSA_ILi8EEENSA_ILi32EEEEEENS5_IJS16_SC_EEEEEEEvNS4_8identityENS4_23SM90_TMA_LOAD_MULTICASTES1A_vS1B_EENS_8epilogue10collective6detail29Sm90TmaWarpSpecializedAdapterINS1F_15DefaultEpilogueISI_SJ_SJ_NS1E_6thread17LinearCombinationISI_Li1EffLNS1J_9ScaleType4KindE0ELNS_15FloatRoundStyleE2ESI_EENS1_15EpilogueDefaultEEEEEvvEEEEvNT_6ParamsE,"ax",@progbits
	.align	128
.text._ZN7cutlass13device_kernelINS_4gemm6kernel13GemmUniversalIN4cute5tupleIJiiiiEEENS1_10collective13CollectiveMmaINS1_34MainloopSm90TmaGmmaWarpSpecializedILi3ENS5_IJNS4_1CILi2EEENSA_ILi1EEESC_EEENS1_35KernelTmaWarpSpecializedCooperativeEEENS5_IJNSA_ILi128EEESG_SG_EEENS_10tfloat32_tENS5_IJlSC_lEEESI_SJ_NS4_8TiledMMAINS4_8MMA_AtomIJNS4_4SM904GMMA30MMA_64x128x8_F32TF32TF32_SS_TNILNSN_7ScaleInE1ELSP_1EEEEEENS4_6LayoutISD_NS5_IJSC_NSA_ILi0EEEST_EEEEENS5_IJNS4_10UnderscoreESW_SW_EEEEENS4_13SM90_TMA_LOADENS4_14ComposedLayoutINS4_7SwizzleILi3ELi4ELi3EEENS4_18smem_ptr_flag_bitsILi32EEENSS_INS5_IJNSA_ILi8EEENSA_ILi32EEEEEENS5_IJS16_SC_EEEEEEEvNS4_8identityENS4_23SM90_TMA_LOAD_MULTICASTES1A_vS1B_EENS_8epilogue10collective6detail29Sm90TmaWarpSpecializedAdapterINS1F_15DefaultEpilogueISI_SJ_SJ_NS1E_6thread17LinearCombinationISI_Li1EffLNS1J_9ScaleType4KindE0ELNS_15FloatRoundStyleE2ESI_EENS1_15EpilogueDefaultEEEEEvvEEEEvNT_6ParamsE:
        .type           _ZN7cutlass13device_kernelINS_4gemm6kernel13GemmUniversalIN4cute5tupleIJiiiiEEENS1_10collective13CollectiveMmaINS1_34MainloopSm90TmaGmmaWarpSpecializedILi3ENS5_IJNS4_1CILi2EEENSA_ILi1EEESC_EEENS1_35KernelTmaWarpSpecializedCooperativeEEENS5_IJNSA_ILi128EEESG_SG_EEENS_10tfloat32_tENS5_IJlSC_lEEESI_SJ_NS4_8TiledMMAINS4_8MMA_AtomIJNS4_4SM904GMMA30MMA_64x128x8_F32TF32TF32_SS_TNILNSN_7ScaleInE1ELSP_1EEEEEENS4_6LayoutISD_NS5_IJSC_NSA_ILi0EEEST_EEEEENS5_IJNS4_10UnderscoreESW_SW_EEEEENS4_13SM90_TMA_LOADENS4_14ComposedLayoutINS4_7SwizzleILi3ELi4ELi3EEENS4_18smem_ptr_flag_bitsILi32EEENSS_INS5_IJNSA_ILi8EEENSA_ILi32EEEEEENS5_IJS16_SC_EEEEEEEvNS4_8identityENS4_23SM90_TMA_LOAD_MULTICASTES1A_vS1B_EENS_8epilogue10collective6detail29Sm90TmaWarpSpecializedAdapterINS1F_15DefaultEpilogueISI_SJ_SJ_NS1E_6thread17LinearCombinationISI_Li1EffLNS1J_9ScaleType4KindE0ELNS_15FloatRoundStyleE2ESI_EENS1_15EpilogueDefaultEEEEEvvEEEEvNT_6ParamsE,@function
        .size           _ZN7cutlass13device_kernelINS_4gemm6kernel13GemmUniversalIN4cute5tupleIJiiiiEEENS1_10collective13CollectiveMmaINS1_34MainloopSm90TmaGmmaWarpSpecializedILi3ENS5_IJNS4_1CILi2EEENSA_ILi1EEESC_EEENS1_35KernelTmaWarpSpecializedCooperativeEEENS5_IJNSA_ILi128EEESG_SG_EEENS_10tfloat32_tENS5_IJlSC_lEEESI_SJ_NS4_8TiledMMAINS4_8MMA_AtomIJNS4_4SM904GMMA30MMA_64x128x8_F32TF32TF32_SS_TNILNSN_7ScaleInE1ELSP_1EEEEEENS4_6LayoutISD_NS5_IJSC_NSA_ILi0EEEST_EEEEENS5_IJNS4_10UnderscoreESW_SW_EEEEENS4_13SM90_TMA_LOADENS4_14ComposedLayoutINS4_7SwizzleILi3ELi4ELi3EEENS4_18smem_ptr_flag_bitsILi32EEENSS_INS5_IJNSA_ILi8EEENSA_ILi32EEEEEENS5_IJS16_SC_EEEEEEEvNS4_8identityENS4_23SM90_TMA_LOAD_MULTICASTES1A_vS1B_EENS_8epilogue10collective6detail29Sm90TmaWarpSpecializedAdapterINS1F_15DefaultEpilogueISI_SJ_SJ_NS1E_6thread17LinearCombinationISI_Li1EffLNS1J_9ScaleType4KindE0ELNS_15FloatRoundStyleE2ESI_EENS1_15EpilogueDefaultEEEEEvvEEEEvNT_6ParamsE,(.L_x_195 - _ZN7cutlass13device_kernelINS_4gemm6kernel13GemmUniversalIN4cute5tupleIJiiiiEEENS1_10collective13CollectiveMmaINS1_34MainloopSm90TmaGmmaWarpSpecializedILi3ENS5_IJNS4_1CILi2EEENSA_ILi1EEESC_EEENS1_35KernelTmaWarpSpecializedCooperativeEEENS5_IJNSA_ILi128EEESG_SG_EEENS_10tfloat32_tENS5_IJlSC_lEEESI_SJ_NS4_8TiledMMAINS4_8MMA_AtomIJNS4_4SM904GMMA30MMA_64x128x8_F32TF32TF32_SS_TNILNSN_7ScaleInE1ELSP_1EEEEEENS4_6LayoutISD_NS5_IJSC_NSA_ILi0EEEST_EEEEENS5_IJNS4_10UnderscoreESW_SW_EEEEENS4_13SM90_TMA_LOADENS4_14ComposedLayoutINS4_7SwizzleILi3ELi4ELi3EEENS4_18smem_ptr_flag_bitsILi32EEENSS_INS5_IJNSA_ILi8EEENSA_ILi32EEEEEENS5_IJS16_SC_EEEEEEEvNS4_8identityENS4_23SM90_TMA_LOAD_MULTICASTES1A_vS1B_EENS_8epilogue10collective6detail29Sm90TmaWarpSpecializedAdapterINS1F_15DefaultEpilogueISI_SJ_SJ_NS1E_6thread17LinearCombinationISI_Li1EffLNS1J_9ScaleType4KindE0ELNS_15FloatRoundStyleE2ESI_EENS1_15EpilogueDefaultEEEEEvvEEEEvNT_6ParamsE)
        .other          _ZN7cutlass13device_kernelINS_4gemm6kernel13GemmUniversalIN4cute5tupleIJiiiiEEENS1_10collective13CollectiveMmaINS1_34MainloopSm90TmaGmmaWarpSpecializedILi3ENS5_IJNS4_1CILi2EEENSA_ILi1EEESC_EEENS1_35KernelTmaWarpSpecializedCooperativeEEENS5_IJNSA_ILi128EEESG_SG_EEENS_10tfloat32_tENS5_IJlSC_lEEESI_SJ_NS4_8TiledMMAINS4_8MMA_AtomIJNS4_4SM904GMMA30MMA_64x128x8_F32TF32TF32_SS_TNILNSN_7ScaleInE1ELSP_1EEEEEENS4_6LayoutISD_NS5_IJSC_NSA_ILi0EEEST_EEEEENS5_IJNS4_10UnderscoreESW_SW_EEEEENS4_13SM90_TMA_LOADENS4_14ComposedLayoutINS4_7SwizzleILi3ELi4ELi3EEENS4_18smem_ptr_flag_bitsILi32EEENSS_INS5_IJNSA_ILi8EEENSA_ILi32EEEEEENS5_IJS16_SC_EEEEEEEvNS4_8identityENS4_23SM90_TMA_LOAD_MULTICASTES1A_vS1B_EENS_8epilogue10collective6detail29Sm90TmaWarpSpecializedAdapterINS1F_15DefaultEpilogueISI_SJ_SJ_NS1E_6thread17LinearCombinationISI_Li1EffLNS1J_9ScaleType4KindE0ELNS_15FloatRoundStyleE2ESI_EENS1_15EpilogueDefaultEEEEEvvEEEEvNT_6ParamsE,@"STO_CUDA_ENTRY STV_DEFAULT"
_ZN7cutlass13device_kernelINS_4gemm6kernel13GemmUniversalIN4cute5tupleIJiiiiEEENS1_10collective13CollectiveMmaINS1_34MainloopSm90TmaGmmaWarpSpecializedILi3ENS5_IJNS4_1CILi2EEENSA_ILi1EEESC_EEENS1_35KernelTmaWarpSpecializedCooperativeEEENS5_IJNSA_ILi128EEESG_SG_EEENS_10tfloat32_tENS5_IJlSC_lEEESI_SJ_NS4_8TiledMMAINS4_8MMA_AtomIJNS4_4SM904GMMA30MMA_64x128x8_F32TF32TF32_SS_TNILNSN_7ScaleInE1ELSP_1EEEEEENS4_6LayoutISD_NS5_IJSC_NSA_ILi0EEEST_EEEEENS5_IJNS4_10UnderscoreESW_SW_EEEEENS4_13SM90_TMA_LOADENS4_14ComposedLayoutINS4_7SwizzleILi3ELi4ELi3EEENS4_18smem_ptr_flag_bitsILi32EEENSS_INS5_IJNSA_ILi8EEENSA_ILi32EEEEEENS5_IJS16_SC_EEEEEEEvNS4_8identityENS4_23SM90_TMA_LOAD_MULTICASTES1A_vS1B_EENS_8epilogue10collective6detail29Sm90TmaWarpSpecializedAdapterINS1F_15DefaultEpilogueISI_SJ_SJ_NS1E_6thread17LinearCombinationISI_Li1EffLNS1J_9ScaleType4KindE0ELNS_15FloatRoundStyleE2ESI_EENS1_15EpilogueDefaultEEEEEvvEEEEvNT_6ParamsE:
[----:B------:R-:W0:Y:S01]  /*0000*/  LDC R1, c[0x0][0x28] ;  /* 0x00000a00ff017b82 */ /* 0x000e220000000800 */
[----:B------:R-:W1:Y:S01]  /*0010*/  S2R R95, SR_TID.X ;  /* 0x00000000005f7919 */ /* 0x000e620000002100 */
[----:B------:R-:W-:Y:S01]  /*0020*/  ELECT P0, URZ, PT ;  /* 0x00000000003f782f */ /* 0x000fe20003800000 */
[----:B------:R-:W-:Y:S01]  /*0030*/  BSSY B0, `(.L_x_0) ;  /* 0x000000f000007945 */ /* 0x000fe20003800000 */
[--C-:B-1----:R-:W-:Y:S02]  /*0040*/  SHF.R.U32.HI R0, RZ, 0x5, R95.reuse ;  /* 0x00000005ff007819 */ /* 0x102fe4000001165f */
[----:B------:R-:W-:-:S03]  /*0050*/  SHF.R.U32.HI R7, RZ, 0x7, R95 ;  /* 0x00000007ff077819 */ /* 0x000fc6000001165f */
[----:B------:R-:W1:Y:S04]  /*0060*/  SHFL.IDX PT, R3, R0, RZ, 0x1f ;  /* 0x00001fff00037589 */ /* 0x000e6800000e0000 */
[----:B------:R2:W3:Y:S01]  /*0070*/  SHFL.IDX PT, R2, R7, RZ, 0x1f ;  /* 0x00001fff07027589 */ /* 0x0004e200000e0000 */
[----:B-1----:R-:W-:-:S13]  /*0080*/  ISETP.NE.OR P0, PT, R3, RZ, !P0 ;  /* 0x000000ff0300720c */ /* 0x002fda0004705670 */
[----:B0-23--:R-:W-:Y:S05]  /*0090*/  @P0 BRA `(.L_x_1) ;  /* 0x0000000000200947 */ /* 0x00dfea0003800000 */
[----:B------:R-:W-:Y:S02]  /*00a0*/  ULDC.64 UR4, c[0x0][0x198] ;  /* 0x0000660000047ab9 */ /* 0x000fe40000000a00 */
[----:B------:R-:W-:Y:S02]  /*00b0*/  UIADD3 UR6, UP0, UR4, 0xf0, URZ ;  /* 0x000000f004067890 */ /* 0x000fe4000ff1e03f */
[----:B------:R-:W-:Y:S02]  /*00c0*/  UIADD3 UR4, UP1, UR4, 0x1f0, URZ ;  /* 0x000001f004047890 */ /* 0x000fe4000ff3e03f */
[----:B------:R-:W-:Y:S02]  /*00d0*/  UIADD3.X UR7, URZ, UR5, URZ, UP0, !UPT ;  /* 0x000000053f077290 */ /* 0x000fe400087fe43f */
[----:B------:R-:W-:-:S07]  /*00e0*/  UIADD3.X UR5, URZ, UR5, URZ, UP1, !UPT ;  /* 0x000000053f057290 */ /* 0x000fce0008ffe43f */
[----:B------:R0:W-:Y:S02]  /*00f0*/  UTMACCTL.PF [UR6] ;  /* 0x00000000060079b9 */ /* 0x0001e40008040000 */
[----:B------:R0:W-:Y:S02]  /*0100*/  UTMACCTL.PF [UR4] ;  /* 0x00000000040079b9 */ /* 0x0001e40008040000 */
[----:B0-----:R-:W-:Y:S01]  /*0110*/  NOP ;  /* 0x0000000000007918 */ /* 0x001fe20000000000 */
.L_x_1:
[----:B------:R-:W-:Y:S05]  /*0120*/  BSYNC B0 ;  /* 0x0000000000007941 */ /* 0x000fea0003800000 */
.L_x_0:
[----:B------:R-:W0:Y:S02]  /*0130*/  SHFL.IDX PT, R5, R0, RZ, 0x1f ;  /* 0x00001fff00057589 */ /* 0x000e2400000e0000 */
[----:B0-----:R-:W-:-:S13]  /*0140*/  ISETP.NE.AND P0, PT, R5, RZ, PT ;  /* 0x000000ff0500720c */ /* 0x001fda0003f05270 */
[----:B------:R-:W-:Y:S05]  /*0150*/  @P0 BRA `(.L_x_2) ;  /* 0x0000000000500947 */ /* 0x000fea0003800000 */
[----:B------:R-:W0:Y:S01]  /*0160*/  S2UR UR8, SR_CgaCtaId ;  /* 0x00000000000879c3 */ /* 0x000e220000008800 */
[----:B------:R-:W-:Y:S01]  /*0170*/  UMOV UR4, 0x400 ;  /* 0x0000040000047882 */ /* 0x000fe20000000000 */
[----:B------:R-:W-:Y:S01]  /*0180*/  UMOV UR5, 0x1 ;  /* 0x0000000100057882 */ /* 0x000fe20000000000 */
[----:B------:R-:W-:Y:S01]  /*0190*/  UMOV UR6, 0x4 ;  /* 0x0000000400067882 */ /* 0x000fe20000000000 */
[----:B------:R-:W-:Y:S01]  /*01a0*/  ELECT P0, URZ, PT ;  /* 0x00000000003f782f */ /* 0x000fe20003800000 */
[----:B------:R-:W-:-:S04]  /*01b0*/  UIADD3 UR6, -UR6, 0x100000, URZ ;  /* 0x0010000006067890 */ /* 0x000fc8000fffe13f */
[----:B------:R-:W-:Y:S02]  /*01c0*/  USHF.L.U32 UR7, UR6, 0xb, URZ ;  /* 0x0000000b06077899 */ /* 0x000fe4000800063f */
[----:B------:R-:W-:Y:S02]  /*01d0*/  USHF.L.U32 UR6, UR6, 0x1, URZ ;  /* 0x0000000106067899 */ /* 0x000fe4000800063f */
[----:B0-----:R-:W-:Y:S02]  /*01e0*/  ULEA UR8, UR8, UR4, 0x18 ;  /* 0x0000000408087291 */ /* 0x001fe4000f8ec03f */
[----:B------:R-:W-:-:S04]  /*01f0*/  UIADD3 UR4, -UR5, 0x100000, URZ ;  /* 0x0010000005047890 */ /* 0x000fc8000fffe13f */
[----:B------:R-:W-:Y:S02]  /*0200*/  USHF.L.U32 UR5, UR4, 0xb, URZ ;  /* 0x0000000b04057899 */ /* 0x000fe4000800063f */
[----:B------:R-:W-:Y:S01]  /*0210*/  USHF.L.U32 UR4, UR4, 0x1, URZ ;  /* 0x0000000104047899 */ /* 0x000fe2000800063f */
[----:B------:R-:W0:Y:S11]  /*0220*/  FENCE.VIEW.ASYNC.S ;  /* 0x00000000000073c6 */ /* 0x000e360000000000 */
[----:B0-----:R0:W1:Y:S01]  /*0230*/  SYNCS.EXCH.64 URZ, [UR8], UR4 ;  /* 0x00000004083f75b2 */ /* 0x0010620008000100 */
[----:B------:R0:W2:Y:S01]  /*0240*/  SYNCS.EXCH.64 URZ, [UR8+0x18], UR6 ;  /* 0x00001806083f75b2 */ /* 0x0000a20008000100 */
[----:B------:R0:W3:Y:S01]  /*0250*/  SYNCS.EXCH.64 URZ, [UR8+0x8], UR4 ;  /* 0x00000804083f75b2 */ /* 0x0000e20008000100 */
[----:B------:R0:W4:Y:S01]  /*0260*/  SYNCS.EXCH.64 URZ, [UR8+0x20], UR6 ;  /* 0x00002006083f75b2 */ /* 0x0001220008000100 */
[----:B------:R0:W0:Y:S01]  /*0270*/  SYNCS.EXCH.64 URZ, [UR8+0x10], UR4 ;  /* 0x00001004083f75b2 */ /* 0x0000220008000100 */
[----:B------:R0:W0:Y:S01]  /*0280*/  SYNCS.EXCH.64 URZ, [UR8+0x28], UR6 ;  /* 0x00002806083f75b2 */ /* 0x0000220008000100 */
[----:B------:R-:W-:Y:S01]  /*0290*/  NOP ;  /* 0x0000000000007918 */ /* 0x000fe20000000000 */
.L_x_2:
[----:B------:R-:W-:Y:S01]  /*02a0*/  SHF.R.S32.HI R4, RZ, 0x1f, R95 ;  /* 0x0000001fff047819 */ /* 0x000fe2000001145f */
[----:B------:R-:W5:Y:S01]  /*02b0*/  SHFL.IDX PT, R0, R0, RZ, 0x1f ;  /* 0x00001fff00007589 */ /* 0x000f6200000e0000 */
[----:B0-----:R-:W0:Y:S01]  /*02c0*/  S2UR UR8, SR_CTAID.X ;  /* 0x00000000000879c3 */ /* 0x001e220000002500 */
[----:B------:R-:W-:Y:S02]  /*02d0*/  ELECT P0, URZ, PT ;  /* 0x00000000003f782f */ /* 0x000fe40003800000 */
[----:B------:R-:W-:Y:S01]  /*02e0*/  LEA.HI R4, R4, R95, RZ, 0x7 ;  /* 0x0000005f04047211 */ /* 0x000fe200078f38ff */
[----:B------:R-:W-:Y:S01]  /*02f0*/  ULDC UR4, c[0x0][0x150] ;  /* 0x0000540000047ab9 */ /* 0x000fe20000000800 */
[----:B------:R-:W-:Y:S01]  /*0300*/  SHF.R.S32.HI R6, RZ, 0x1f, R5 ;  /* 0x0000001fff067819 */ /* 0x000fe20000011405 */
[----:B------:R-:W-:Y:S01]  /*0310*/  NOP ;  /* 0x0000000000007918 */ /* 0x000fe20000000000 */
[----:B------:R-:W-:Y:S01]  /*0320*/  LOP3.LUT R4, R4, 0xffffff80, RZ, 0xc0, !PT ;  /* 0xffffff8004047812 */ /* 0x000fe200078ec0ff */
[----:B------:R-:W-:Y:S01]  /*0330*/  NOP ;  /* 0x0000000000007918 */ /* 0x000fe20000000000 */
[----:B------:R-:W-:Y:S01]  /*0340*/  LEA.HI R6, R6, R5, RZ, 0x2 ;  /* 0x0000000506067211 */ /* 0x000fe200078f10ff */
[----:B------:R-:W1:Y:S01]  /*0350*/  LDC R11, c[0x0][0x144] ;  /* 0x00005100ff0b7b82 */ /* 0x000e620000000800 */
[----:B------:R-:W-:Y:S01]  /*0360*/  IMAD.MOV.U32 R22, RZ, RZ, 0x1 ;  /* 0x00000001ff167424 */ /* 0x000fe200078e00ff */
[----:B------:R-:W-:Y:S01]  /*0370*/  ISETP.NE.AND P3, PT, R2, RZ, PT ;  /* 0x000000ff0200720c */ /* 0x000fe20003f65270 */
[----:B------:R-:W-:Y:S01]  /*0380*/  IMAD.IADD R8, R95, 0x1, -R4 ;  /* 0x000000015f087824 */ /* 0x000fe200078e0a04 */
[----:B------:R-:W-:Y:S01]  /*0390*/  LOP3.LUT R6, R6, 0x3ffffffc, RZ, 0xc0, !PT ;  /* 0x3ffffffc06067812 */ /* 0x000fe200078ec0ff */
[----:B------:R-:W2:Y:S03]  /*03a0*/  S2R R4, SR_CTAID.Y ;  /* 0x0000000000047919 */ /* 0x000ea60000002600 */
[----:B------:R-:W-:Y:S01]  /*03b0*/  SHF.R.S32.HI R9, RZ, 0x1f, R8 ;  /* 0x0000001fff097819 */ /* 0x000fe20000011408 */
[----:B------:R-:W-:Y:S01]  /*03c0*/  IMAD.IADD R6, R5, 0x1, -R6 ;  /* 0x0000000105067824 */ /* 0x000fe200078e0a06 */
[----:B------:R-:W3:Y:S02]  /*03d0*/  LDC R13, c[0x0][0x140] ;  /* 0x00005000ff0d7b82 */ /* 0x000ee40000000800 */
[----:B------:R-:W-:-:S02]  /*03e0*/  LEA.HI R9, R9, R8, RZ, 0x3 ;  /* 0x0000000809097211 */ /* 0x000fc400078f18ff */
[----:B-----5:R-:W-:Y:S02]  /*03f0*/  ISETP.NE.OR P0, PT, R0, RZ, !P0 ;  /* 0x000000ff0000720c */ /* 0x020fe40004705670 */
[--C-:B------:R-:W-:Y:S02]  /*0400*/  SHF.R.S32.HI R0, RZ, 0x3, R9.reuse ;  /* 0x00000003ff007819 */ /* 0x100fe40000011409 */
[----:B0-----:R-:W-:Y:S02]  /*0410*/  I2FP.F32.U32 R10, UR8 ;  /* 0x00000008000a7c45 */ /* 0x001fe40008201000 */
[----:B------:R-:W-:-:S03]  /*0420*/  SHF.R.S32.HI R9, RZ, 0x1f, R9 ;  /* 0x0000001fff097819 */ /* 0x000fc60000011409 */
[----:B------:R-:W-:Y:S01]  /*0430*/  FMUL R10, R10, UR4 ;  /* 0x000000040a0a7c20 */ /* 0x000fe20008400000 */
[----:B------:R-:W-:Y:S01]  /*0440*/  LEA.HI R9, R9, R0, RZ, 0x2 ;  /* 0x0000000009097211 */ /* 0x000fe200078f10ff */
[----:B------:R-:W-:Y:S02]  /*0450*/  ULDC UR4, c[0x0][0x154] ;  /* 0x0000550000047ab9 */ /* 0x000fe40000000800 */
[----:B------:R-:W-:Y:S01]  /*0460*/  VOTEU.ALL UP0, P0 ;  /* 0x00000000003f7886 */ /* 0x000fe20000000000 */
[----:B------:R-:W-:Y:S01]  /*0470*/  LOP3.LUT R9, R9, 0xfffffffc, RZ, 0xc0, !PT ;  /* 0xfffffffc09097812 */ /* 0x000fe200078ec0ff */
[----:B------:R-:W0:Y:S01]  /*0480*/  F2I.U32.TRUNC.NTZ R10, R10 ;  /* 0x0000000a000a7305 */ /* 0x000e22000020f000 */
[----:B------:R-:W-:Y:S02]  /*0490*/  VOTEU.ALL UP1, P0 ;  /* 0x00000000003f7886 */ /* 0x000fe40000020000 */
[----:B------:R-:W5:Y:S01]  /*04a0*/  @!UP0 S2UR UR7, SR_CgaCtaId ;  /* 0x00000000000789c3 */ /* 0x000f620000008800 */
[----:B------:R-:W-:Y:S01]  /*04b0*/  IMAD.IADD R9, R0, 0x1, -R9 ;  /* 0x0000000100097824 */ /* 0x000fe200078e0a09 */
[----:B------:R-:W-:Y:S01]  /*04c0*/  SHF.R.S32.HI R0, RZ, 0x1f, R3 ;  /* 0x0000001fff007819 */ /* 0x000fe20000011403 */
[----:B------:R-:W-:Y:S01]  /*04d0*/  @!UP0 UMOV UR6, 0x400 ;  /* 0x0000040000068882 */ /* 0x000fe20000000000 */
[----:B---3--:R-:W-:Y:S01]  /*04e0*/  ISETP.EQ.U32.AND P2, PT, R13, 0x1, PT ;  /* 0x000000010d00780c */ /* 0x008fe20003f42070 */
[----:B------:R-:W-:Y:S01]  /*04f0*/  IMAD R19, R6, 0x4, R9 ;  /* 0x0000000406137824 */ /* 0x000fe200078e0209 */
[----:B--2---:R-:W-:-:S02]  /*0500*/  I2FP.F32.U32 R12, R4 ;  /* 0x00000004000c7245 */ /* 0x004fc40000201000 */
[----:B------:R-:W2:Y:S01]  /*0510*/  LDC R9, c[0x0][0x148] ;  /* 0x00005200ff097b82 */ /* 0x000ea20000000800 */
[----:B------:R-:W-:Y:S02]  /*0520*/  LEA.HI R0, R0, R3, RZ, 0x2 ;  /* 0x0000000300007211 */ /* 0x000fe400078f10ff */
[----:B------:R-:W-:Y:S01]  /*0530*/  LEA.HI R6, R19, R19, RZ, 0x1 ;  /* 0x0000001313067211 */ /* 0x000fe200078f08ff */
[----:B0-----:R-:W-:Y:S02]  /*0540*/  IMAD.MOV R14, RZ, RZ, -R10 ;  /* 0x000000ffff0e7224 */ /* 0x001fe400078e0a0a */
[----:B------:R-:W-:Y:S01]  /*0550*/  FMUL R12, R12, UR4 ;  /* 0x000000040c0c7c20 */ /* 0x000fe20008400000 */
[----:B------:R-:W-:Y:S01]  /*0560*/  LOP3.LUT R0, R0, 0xfffffffc, RZ, 0xc0, !PT ;  /* 0xfffffffc00007812 */ /* 0x000fe200078ec0ff */
[----:B------:R-:W-:Y:S01]  /*0570*/  UMOV UR4, 0x20 ;  /* 0x0000002000047882 */ /* 0x000fe20000000000 */
[----:B------:R-:W-:Y:S01]  /*0580*/  LOP3.LUT R10, R6, 0xfffffffe, RZ, 0xc0, !PT ;  /* 0xfffffffe060a7812 */ /* 0x000fe200078ec0ff */
[----:B-1----:R-:W-:Y:S01]  /*0590*/  IMAD R6, R11, R14, UR8 ;  /* 0x000000080b067e24 */ /* 0x002fe2000f8e020e */
[----:B------:R-:W-:-:S04]  /*05a0*/  @!UP0 UIADD3 UR4, -UR4, 0x100000, URZ ;  /* 0x0010000004048890 */ /* 0x000fc8000fffe13f */
[----:B------:R-:W-:Y:S02]  /*05b0*/  @!UP0 USHF.L.U32 UR5, UR4, 0xb, URZ ;  /* 0x0000000b04058899 */ /* 0x000fe4000800063f */
[----:B------:R-:W-:Y:S01]  /*05c0*/  @!UP0 USHF.L.U32 UR4, UR4, 0x1, URZ ;  /* 0x0000000104048899 */ /* 0x000fe2000800063f */
[----:B------:R-:W0:Y:S01]  /*05d0*/  F2I.U32.TRUNC.NTZ R12, R12 ;  /* 0x0000000c000c7305 */ /* 0x000e22000020f000 */
[----:B------:R-:W-:Y:S02]  /*05e0*/  IMAD.IADD R3, R3, 0x1, -R0 ;  /* 0x0000000103037824 */ /* 0x000fe400078e0a00 */
[C---:B------:R-:W-:Y:S02]  /*05f0*/  IMAD.IADD R11, R19.reuse, 0x1, -R10 ;  /* 0x00000001130b7824 */ /* 0x040fe400078e0a0a */
[----:B------:R-:W-:Y:S01]  /*0600*/  IMAD.SHL.U32 R10, R19, 0x4, RZ ;  /* 0x00000004130a7824 */ /* 0x000fe200078e00ff */
[----:B-----5:R-:W-:Y:S01]  /*0610*/  @!UP0 ULEA UR6, UR7, UR6, 0x18 ;  /* 0x0000000607068291 */ /* 0x020fe2000f8ec03f */
[----:B------:R-:W-:Y:S01]  /*0620*/  ISETP.NE.AND P1, PT, R3, 0x3, PT ;  /* 0x000000030300780c */ /* 0x000fe20003f25270 */
[----:B------:R-:W-:Y:S01]  /*0630*/  VOTEU.ALL UP0, P0 ;  /* 0x00000000003f7886 */ /* 0x000fe20000000000 */
[----:B------:R-:W-:-:S02]  /*0640*/  ISETP.NE.AND P4, PT, R11, R6, PT ;  /* 0x000000060b00720c */ /* 0x000fc40003f85270 */
[----:B------:R-:W-:Y:S02]  /*0650*/  LOP3.LUT R19, R19, 0xc, R10, 0x78, !PT ;  /* 0x0000000c13137812 */ /* 0x000fe400078e780a */
[----:B------:R-:W-:Y:S01]  /*0660*/  LOP3.LUT P0, RZ, R8, 0x7, RZ, 0xc0, !PT ;  /* 0x0000000708ff7812 */ /* 0x000fe2000780c0ff */
[C---:B------:R-:W-:Y:S01]  /*0670*/  VIADD R8, R2.reuse, 0xffffffff ;  /* 0xffffffff02087836 */ /* 0x040fe20000000000 */
[----:B------:R-:W-:Y:S01]  /*0680*/  ISETP.EQ.OR P1, PT, R3, RZ, !P1 ;  /* 0x000000ff0300720c */ /* 0x000fe20004f22670 */
[----:B0-----:R-:W-:Y:S01]  /*0690*/  IMAD.MOV R23, RZ, RZ, -R12 ;  /* 0x000000ffff177224 */ /* 0x001fe200078e0a0c */
[----:B------:R-:W-:Y:S01]  /*06a0*/  ISETP.LT.U32.AND P0, PT, R19, 0x2, !P0 ;  /* 0x000000021300780c */ /* 0x000fe20004701070 */
[----:B------:R-:W0:Y:S02]  /*06b0*/  FENCE.VIEW.ASYNC.S ;  /* 0x00000000000073c6 */ /* 0x000e240000000000 */
[----:B0-----:R0:W1:Y:S01]  /*06c0*/  @!UP0 SYNCS.EXCH.64 URZ, [UR6+0x40], UR4 ;  /* 0x00004004063f85b2 */ /* 0x0010620008000100 */
[----:B------:R-:W-:Y:S01]  /*06d0*/  ISETP.EQ.AND P1, PT, R2, RZ, P1 ;  /* 0x000000ff0200720c */ /* 0x000fe20000f22270 */
[----:B--2---:R-:W-:Y:S01]  /*06e0*/  IMAD R11, R9, R23, R4 ;  /* 0x00000017090b7224 */ /* 0x004fe200078e0204 */
[----:B------:R-:W-:-:S02]  /*06f0*/  ISETP.GE.U32.AND P6, PT, R8, 0x2, PT ;  /* 0x000000020800780c */ /* 0x000fc40003fc6070 */
[----:B------:R-:W-:Y:S02]  /*0700*/  @P4 LEA.HI R0, R19, R19, RZ, 0x1 ;  /* 0x0000001313004211 */ /* 0x000fe400078f08ff */
[----:B------:R-:W-:Y:S02]  /*0710*/  SEL R18, RZ, 0x1, !P1 ;  /* 0x00000001ff127807 */ /* 0x000fe40004800000 */
[----:B------:R-:W-:Y:S02]  /*0720*/  @P4 SHF.R.S32.HI R0, RZ, 0x1, R0 ;  /* 0x00000001ff004819 */ /* 0x000fe40000011400 */
[----:B------:R-:W-:Y:S02]  /*0730*/  SEL R18, R18, 0x2, P6 ;  /* 0x0000000212127807 */ /* 0x000fe40003000000 */
[----:B------:R-:W-:Y:S02]  /*0740*/  @P4 ISETP.NE.AND P5, PT, R0, R11, PT ;  /* 0x0000000b0000420c */ /* 0x000fe40003fa5270 */
[----:B------:R-:W-:Y:S01]  /*0750*/  SEL R11, RZ, 0x1, !P0 ;  /* 0x00000001ff0b7807 */ /* 0x000fe20004000000 */
[----:B------:R0:W2:Y:S01]  /*0760*/  @!UP1 SYNCS.EXCH.64 URZ, [UR6+0x48], UR4 ;  /* 0x00004804063f95b2 */ /* 0x0000a20008000100 */
[----:B------:R-:W-:Y:S01]  /*0770*/  @P4 SEL R22, RZ, 0x1, P5 ;  /* 0x00000001ff164807 */ /* 0x000fe20002800000 */
[----:B------:R-:W-:Y:S01]  /*0780*/  NOP ;  /* 0x0000000000007918 */ /* 0x000fe20000000000 */
[----:B------:R-:W-:-:S02]  /*0790*/  LOP3.LUT R0, R95, 0x7f, RZ, 0xc0, !PT ;  /* 0x0000007f5f007812 */ /* 0x000fc400078ec0ff */
[----:B------:R-:W-:Y:S01]  /*07a0*/  LOP3.LUT R22, R22, R11, RZ, 0xc0, !PT ;  /* 0x0000000b16167212 */ /* 0x000fe200078ec0ff */
[----:B01----:R-:W-:Y:S06]  /*07b0*/  @!P2 BRA `(.L_x_3) ;  /* 0x000000000008a947 */ /* 0x003fec0003800000 */
[----:B--2-4-:R-:W-:Y:S01]  /*07c0*/  UCGABAR_ARV ;  /* 0x00000000000079c7 */ /* 0x014fe20008000000 */
[----:B------:R-:W-:Y:S05]  /*07d0*/  BRA `(.L_x_4) ;  /* 0x0000000000047947 */ /* 0x000fea0003800000 */
.L_x_3:
[----:B--2-4-:R-:W-:Y:S01]  /*07e0*/  NOP ;  /* 0x0000000000007918 */ /* 0x014fe20000000000 */
.L_x_4:
[----:B------:R-:W0:Y:S01]  /*07f0*/  LDC R2, c[0x0][0x65c] ;  /* 0x00019700ff027b82 */ /* 0x000e220000000800 */
[----:B------:R-:W-:Y:S02]  /*0800*/  IMAD.U32 R10, RZ, RZ, UR8 ;  /* 0x00000008ff0a7e24 */ /* 0x000fe4000f8e00ff */
[----:B------:R-:W-:Y:S01]  /*0810*/  IMAD.MOV.U32 R11, RZ, RZ, RZ ;  /* 0x000000ffff0b7224 */ /* 0x000fe200078e00ff */
[----:B0-----:R-:W-:-:S04]  /*0820*/  ISETP.NE.AND P1, PT, R2, 0x1, PT ;  /* 0x000000010200780c */ /* 0x001fc80003f25270 */
[----:B------:R-:W-:-:S09]  /*0830*/  P2R R5, PR, RZ, 0x2 ;  /* 0x00000002ff057803 */ /* 0x000fd20000000000 */
[----:B------:R-:W0:Y:S01]  /*0840*/  @P1 LDC R17, c[0x0][0x10] ;  /* 0x00000400ff111b82 */ /* 0x000e220000000800 */
[----:B------:R-:W-:Y:S02]  /*0850*/  @P1 IMAD.MOV.U32 R5, RZ, RZ, RZ ;  /* 0x000000ffff051224 */ /* 0x000fe400078e00ff */
[----:B------:R-:W-:-:S05]  /*0860*/  @P1 IMAD.MOV.U32 R15, RZ, RZ, RZ ;  /* 0x000000ffff0f1224 */ /* 0x000fca00078e00ff */
[----:B------:R-:W1:Y:S01]  /*0870*/  @!P1 LDC R13, c[0x0][0xc] ;  /* 0x00000300ff0d9b82 */ /* 0x000e620000000800 */
[----:B------:R-:W-:Y:S01]  /*0880*/  ULDC UR4, c[0x0][0xc] ;  /* 0x0000030000047ab9 */ /* 0x000fe20000000800 */
[----:B------:R-:W-:Y:S01]  /*0890*/  ULDC UR5, c[0x0][0x10] ;  /* 0x0000040000057ab9 */ /* 0x000fe20000000800 */
[----:B------:R-:W-:Y:S01]  /*08a0*/  ULDC UR6, c[0x0][0x14] ;  /* 0x0000050000067ab9 */ /* 0x000fe20000000800 */
[----:B------:R-:W-:-:S04]  /*08b0*/  UIMAD.WIDE.U32 UR4, UR4, UR5, URZ ;  /* 0x00000005040472a5 */ /* 0x000fc8000f8e003f */
[----:B------:R-:W-:Y:S02]  /*08c0*/  UIMAD.WIDE.U32 UR38, UR4, UR6, URZ ;  /* 0x00000006042672a5 */ /* 0x000fe4000f8e003f */
[----:B------:R-:W-:-:S04]  /*08d0*/  UIMAD UR37, UR5, UR6, URZ ;  /* 0x00000006052572a4 */ /* 0x000fc8000f8e023f */
[----:B------:R-:W-:Y:S01]  /*08e0*/  UIADD3 UR37, UR39, UR37, URZ ;  /* 0x0000002527257290 */ /* 0x000fe2000fffe03f */
[----:B0-----:R-:W-:-:S04]  /*08f0*/  @P1 IMAD.WIDE.U32 R16, R17, UR8, R4 ;  /* 0x0000000811101c25 */ /* 0x001fc8000f8e0004 */
[----:B------:R-:W-:Y:S02]  /*0900*/  @P1 IMAD.IADD R17, R17, 0x1, R15 ;  /* 0x0000000111111824 */ /* 0x000fe400078e020f */
[----:B-1----:R-:W-:-:S04]  /*0910*/  @!P1 IMAD.WIDE.U32 R10, R4, R13, R10 ;  /* 0x0000000d040a9225 */ /* 0x002fc800078e000a */
[----:B------:R-:W-:Y:S02]  /*0920*/  @!P1 IMAD.MOV.U32 R16, RZ, RZ, R10 ;  /* 0x000000ffff109224 */ /* 0x000fe400078e000a */
[----:B------:R-:W-:Y:S01]  /*0930*/  @!P1 IMAD.MOV.U32 R17, RZ, RZ, R11 ;  /* 0x000000ffff119224 */ /* 0x000fe200078e000b */
[----:B------:R-:W-:Y:S06]  /*0940*/  @!P2 BRA `(.L_x_5) ;  /* 0x00000000000ca947 */ /* 0x000fec0003800000 */
[----:B------:R-:W-:Y:S01]  /*0950*/  UCGABAR_WAIT ;  /* 0x0000000000007dc7 */ /* 0x000fe20008000000 */
[----:B------:R-:W-:Y:S01]  /*0960*/  CCTL.IVALL ;  /* 0x00000000ff00798f */ /* 0x000fe20002000000 */
[----:B------:R-:W-:Y:S05]  /*0970*/  BRA `(.L_x_6) ;  /* 0x0000000000047947 */ /* 0x000fea0003800000 */
.L_x_5:
[----:B------:R-:W-:Y:S06]  /*0980*/  BAR.SYNC.DEFER_BLOCKING 0x0 ;  /* 0x0000000000007b1d */ /* 0x000fec0000010000 */
.L_x_6:
[----:B------:R-:W-:Y:S05]  /*0990*/  @!P3 BRA `(.L_x_7) ;  /* 0x000000680038b947 */ /* 0x000fea0003800000 */
[----:B------:R-:W-:-:S13]  /*09a0*/  ISETP.GT.U32.AND P0, PT, R8, 0x1, PT ;  /* 0x000000010800780c */ /* 0x000fda0003f04070 */
[----:B------:R-:W-:Y:S05]  /*09b0*/  @P0 EXIT ;  /* 0x000000000000094d */ /* 0x000fea0003800000 */
[----:B------:R-:W-:Y:S01]  /*09c0*/  ULDC.64 UR4, c[0x0][0x650] ;  /* 0x0001940000047ab9 */ /* 0x000fe20000000a00 */
[----:B------:R-:W-:Y:S01]  /*09d0*/  PRMT R3, RZ, 0x7610, R3 ;  /* 0x00007610ff037816 */ /* 0x000fe20000000003 */
[----:B------:R-:W-:Y:S01]  /*09e0*/  IMAD.MOV.U32 R103, RZ, RZ, -0x1 ;  /* 0xffffffffff677424 */ /* 0x000fe200078e00ff */
[----:B------:R-:W-:Y:S01]  /*09f0*/  ISETP.GE.U32.AND P0, PT, R16, UR4, PT ;  /* 0x0000000410007c0c */ /* 0x000fe2000bf06070 */
[----:B------:R-:W-:Y:S02]  /*0a00*/  IMAD.MOV.U32 R100, RZ, RZ, -0x1 ;  /* 0xffffffffff647424 */ /* 0x000fe400078e00ff */
[----:B------:R-:W-:Y:S01]  /*0a10*/  IMAD.MOV.U32 R101, RZ, RZ, -0x1 ;  /* 0xffffffffff657424 */ /* 0x000fe200078e00ff */
[----:B------:R-:W-:-:S13]  /*0a20*/  ISETP.GE.U32.AND.EX P0, PT, R17, UR5, PT, P0 ;  /* 0x0000000511007c0c */ /* 0x000fda000bf06100 */
[----:B------:R-:W-:Y:S05]  /*0a30*/  @P0 BRA `(.L_x_8) ;  /* 0x0000000400280947 */ /* 0x000fea0003800000 */
[----:B------:R-:W0:Y:S01]  /*0a40*/  LDC.64 R24, c[0x0][0x628] ;  /* 0x00018a00ff187b82 */ /* 0x000e220000000a00 */
[----:B------:R-:W-:Y:S02]  /*0a50*/  IMAD.MOV.U32 R10, RZ, RZ, R16 ;  /* 0x000000ffff0a7224 */ /* 0x000fe400078e0010 */
[----:B------:R-:W-:-:S05]  /*0a60*/  IMAD.MOV.U32 R11, RZ, RZ, R17 ;  /* 0x000000ffff0b7224 */ /* 0x000fca00078e0011 */
[----:B------:R-:W1:Y:S08]  /*0a70*/  LDC R8, c[0x0][0x630] ;  /* 0x00018c00ff087b82 */ /* 0x000e700000000800 */
[----:B------:R-:W2:Y:S01]  /*0a80*/  LDC.64 R26, c[0x0][0x620] ;  /* 0x00018800ff1a7b82 */ /* 0x000ea20000000a00 */
[----:B0-----:R-:W-:-:S04]  /*0a90*/  ISETP.NE.U32.AND P0, PT, R24, RZ, PT ;  /* 0x000000ff1800720c */ /* 0x001fc80003f05070 */
[----:B------:R-:W-:-:S13]  /*0aa0*/  ISETP.NE.AND.EX P0, PT, R25, RZ, PT, P0 ;  /* 0x000000ff1900720c */ /* 0x000fda0003f05300 */
[----:B-12---:R-:W-:Y:S05]  /*0ab0*/  @!P0 BRA `(.L_x_9) ;  /* 0x0000000000288947 */ /* 0x006fea0003800000 */
[----:B------:R-:W0:Y:S02]  /*0ac0*/  LDC R3, c[0x0][0x634] ;  /* 0x00018d00ff037b82 */ /* 0x000e240000000800 */
[----:B0-----:R-:W-:-:S05]  /*0ad0*/  IADD3 R3, P0, R16, R3, RZ ;  /* 0x0000000310037210 */ /* 0x001fca0007f1e0ff */
[----:B------:R-:W-:-:S04]  /*0ae0*/  IMAD.X R21, RZ, RZ, R17, P0 ;  /* 0x000000ffff157224 */ /* 0x000fc800000e0611 */
[----:B------:R-:W-:-:S04]  /*0af0*/  IMAD.WIDE.U32 R10, R21, R24, RZ ;  /* 0x00000018150a7225 */ /* 0x000fc800078e00ff */
[----:B------:R-:W-:-:S04]  /*0b00*/  IMAD.WIDE.U32 R12, P0, R3, R25, R10 ;  /* 0x00000019030c7225 */ /* 0x000fc8000780000a */
[----:B------:R-:W-:-:S04]  /*0b10*/  IMAD.WIDE.U32 R10, R3, R24, RZ ;  /* 0x00000018030a7225 */ /* 0x000fc800078e00ff */
[----:B------:R-:W-:Y:S01]  /*0b20*/  IMAD.X R15, RZ, RZ, RZ, P0 ;  /* 0x000000ffff0f7224 */ /* 0x000fe200000e06ff */
[----:B------:R-:W-:Y:S01]  /*0b30*/  IADD3 RZ, P0, R11, R12, RZ ;  /* 0x0000000c0bff7210 */ /* 0x000fe20007f1e0ff */
[----:B------:R-:W-:-:S04]  /*0b40*/  IMAD.MOV.U32 R14, RZ, RZ, R13 ;  /* 0x000000ffff0e7224 */ /* 0x000fc800078e000d */
[----:B------:R-:W-:-:S08]  /*0b50*/  IMAD.WIDE.U32.X R10, R21, R25, R14, P0 ;  /* 0x00000019150a7225 */ /* 0x000fd000000e040e */
.L_x_9:
[----:B------:R-:W0:Y:S01]  /*0b60*/  LDC.64 R30, c[0x0][0x640] ;  /* 0x00019000ff1e7b82 */ /* 0x000e220000000a00 */
[-CC-:B------:R-:W-:Y:S01]  /*0b70*/  SHF.R.U64 R101, R10, R8.reuse, R11.reuse ;  /* 0x000000080a657219 */ /* 0x180fe2000000120b */
[----:B------:R-:W-:Y:S01]  /*0b80*/  IMAD R29, R9, R23, R4 ;  /* 0x00000017091d7224 */ /* 0x000fe200078e0204 */
[----:B------:R-:W-:Y:S01]  /*0b90*/  SHF.R.U32.HI R3, RZ, R8, R11 ;  /* 0x00000008ff037219 */ /* 0x000fe2000001160b */
[----:B------:R-:W-:Y:S01]  /*0ba0*/  IMAD.MOV.U32 R23, RZ, RZ, 0x1 ;  /* 0x00000001ff177424 */ /* 0x000fe200078e00ff */
[----:B------:R-:W-:-:S03]  /*0bb0*/  IADD3 R5, P0, RZ, -R101, RZ ;  /* 0x80000065ff057210 */ /* 0x000fc60007f1e0ff */
[----:B------:R-:W1:Y:S02]  /*0bc0*/  LDC R12, c[0x0][0x618] ;  /* 0x00018600ff0c7b82 */ /* 0x000e640000000800 */
[----:B------:R-:W-:Y:S02]  /*0bd0*/  IMAD.X R3, RZ, RZ, ~R3, P0 ;  /* 0x000000ffff037224 */ /* 0x000fe400000e0e03 */
[----:B------:R-:W-:-:S04]  /*0be0*/  IMAD.WIDE.U32 R10, R5, R26, R16 ;  /* 0x0000001a050a7225 */ /* 0x000fc800078e0010 */
[----:B------:R-:W2:Y:S01]  /*0bf0*/  LDC R20, c[0x0][0x608] ;  /* 0x00018200ff147b82 */ /* 0x000ea20000000800 */
[----:B------:R-:W-:Y:S02]  /*0c00*/  IMAD R8, R3, R26, RZ ;  /* 0x0000001a03087224 */ /* 0x000fe400078e02ff */
[----:B------:R-:W-:Y:S02]  /*0c10*/  IMAD.MOV.U32 R3, RZ, RZ, -0x1 ;  /* 0xffffffffff037424 */ /* 0x000fe400078e00ff */
[----:B------:R-:W-:-:S03]  /*0c20*/  IMAD R5, R5, R27, R8 ;  /* 0x0000001b05057224 */ /* 0x000fc600078e0208 */
[----:B------:R-:W3:Y:S01]  /*0c30*/  LDC R28, c[0x0][0x658] ;  /* 0x00019600ff1c7b82 */ /* 0x000ee20000000800 */
[----:B------:R-:W-:Y:S01]  /*0c40*/  IMAD.IADD R5, R11, 0x1, R5 ;  /* 0x000000010b057824 */ /* 0x000fe200078e0205 */
[----:B0-----:R-:W-:-:S04]  /*0c50*/  ISETP.NE.U32.AND P0, PT, R30, RZ, PT ;  /* 0x000000ff1e00720c */ /* 0x001fc80003f05070 */
[----:B------:R-:W-:Y:S02]  /*0c60*/  ISETP.NE.AND.EX P0, PT, R31, RZ, PT, P0 ;  /* 0x000000ff1f00720c */ /* 0x000fe40003f05300 */
[----:B------:R-:W0:Y:S01]  /*0c70*/  LDC R24, c[0x0][0x600] ;  /* 0x00018000ff187b82 */ /* 0x000e220000000800 */
[-CC-:B-1----:R-:W-:Y:S02]  /*0c80*/  SHF.R.U64 R14, R10, R12.reuse, R5.reuse ;  /* 0x0000000c0a0e7219 */ /* 0x182fe40000001205 */
[----:B------:R-:W-:-:S05]  /*0c90*/  SHF.R.U32.HI R5, RZ, R12, R5 ;  /* 0x0000000cff057219 */ /* 0x000fca0000011605 */
[----:B------:R-:W1:Y:S01]  /*0ca0*/  LDC R15, c[0x0][0x648] ;  /* 0x00019200ff0f7b82 */ /* 0x000e620000000800 */
[-CC-:B--2---:R-:W-:Y:S02]  /*0cb0*/  SHF.R.U64 R27, R14, R20.reuse, R5.reuse ;  /* 0x000000140e1b7219 */ /* 0x184fe40000001205 */
[----:B------:R-:W-:-:S05]  /*0cc0*/  SHF.R.U32.HI R5, RZ, R20, R5 ;  /* 0x00000014ff057219 */ /* 0x000fca0000011605 */
[----:B------:R-:W2:Y:S01]  /*0cd0*/  LDC R21, c[0x0][0x638] ;  /* 0x00018e00ff157b82 */ /* 0x000ea20000000800 */
[-CC-:B---3--:R-:W-:Y:S02]  /*0ce0*/  SHF.R.U64 R20, R27, R28.reuse, R5.reuse ;  /* 0x0000001c1b147219 */ /* 0x188fe40000001205 */
[-C--:B------:R-:W-:Y:S02]  /*0cf0*/  SHF.L.U32 R3, R3, R28.reuse, RZ ;  /* 0x0000001c03037219 */ /* 0x080fe400000006ff */
[----:B------:R-:W-:Y:S01]  /*0d00*/  SHF.R.U32.HI R5, RZ, R28, R5 ;  /* 0x0000001cff057219 */ /* 0x000fe20000011605 */
[----:B------:R-:W-:Y:S01]  /*0d10*/  IMAD.MOV.U32 R4, RZ, RZ, R20 ;  /* 0x000000ffff047224 */ /* 0x000fe200078e0014 */
[----:B------:R-:W-:Y:S01]  /*0d20*/  LOP3.LUT R12, RZ, R3, RZ, 0x33, !PT ;  /* 0x00000003ff0c7212 */ /* 0x000fe200078e33ff */
[----:B------:R-:W3:Y:S01]  /*0d30*/  LDC R25, c[0x0][0x610] ;  /* 0x00018400ff197b82 */ /* 0x000ee20000000800 */
[----:B------:R-:W-:Y:S05]  /*0d40*/  @!P0 BRA `(.L_x_10) ;  /* 0x0000000000288947 */ /* 0x000fea0003800000 */
[----:B------:R-:W4:Y:S02]  /*0d50*/  LDC R3, c[0x0][0x64c] ;  /* 0x00019300ff037b82 */ /* 0x000f240000000800 */
[----:B----4-:R-:W-:-:S05]  /*0d60*/  IADD3 R3, P0, R20, R3, RZ ;  /* 0x0000000314037210 */ /* 0x010fca0007f1e0ff */
        /* <DEDUP_REMOVED lines=8> */
.L_x_10:
[----:B-1----:R-:W-:Y:S01]  /*0df0*/  SHF.R.U64 R4, R4, R15, R5 ;  /* 0x0000000f04047219 */ /* 0x002fe20000001205 */
[----:B0-----:R-:W-:Y:S01]  /*0e00*/  VIADD R5, R24, 0xffffffff ;  /* 0xffffffff18057836 */ /* 0x001fe20000000000 */
[----:B------:R-:W-:Y:S02]  /*0e10*/  SHF.L.U32 R3, R23, R28, RZ ;  /* 0x0000001c17037219 */ /* 0x000fe400000006ff */
[----:B------:R-:W-:Y:S01]  /*0e20*/  LOP3.LUT R12, R27, R12, RZ, 0xc0, !PT ;  /* 0x0000000c1b0c7212 */ /* 0x000fe200078ec0ff */
[----:B------:R-:W-:Y:S01]  /*0e30*/  IMAD.MOV R8, RZ, RZ, -R4 ;  /* 0x000000ffff087224 */ /* 0x000fe200078e0a04 */
[----:B------:R-:W-:Y:S02]  /*0e40*/  SEL R6, R6, R29, !P1 ;  /* 0x0000001d06067207 */ /* 0x000fe40004800000 */
[----:B------:R-:W-:Y:S01]  /*0e50*/  LOP3.LUT R5, R14, R5, RZ, 0xc0, !PT ;  /* 0x000000050e057212 */ /* 0x000fe200078ec0ff */
[----:B------:R-:W-:Y:S02]  /*0e60*/  IMAD R9, R3, R4, R12 ;  /* 0x0000000403097224 */ /* 0x000fe400078e020c */
[----:B--2---:R-:W-:-:S02]  /*0e70*/  IMAD R3, R8, R21, R20 ;  /* 0x0000001508037224 */ /* 0x004fc400078e0214 */
[----:B---3--:R-:W-:Y:S02]  /*0e80*/  IMAD R6, R9, R25, R6 ;  /* 0x0000001909067224 */ /* 0x008fe400078e0206 */
[----:B------:R-:W-:Y:S02]  /*0e90*/  IMAD R103, R3, R24, R5 ;  /* 0x0000001803677224 */ /* 0x000fe400078e0205 */
[----:B------:R-:W-:-:S03]  /*0ea0*/  IMAD.MOV.U32 R4, RZ, RZ, 0x1 ;  /* 0x00000001ff047424 */ /* 0x000fc600078e00ff */
[----:B------:R-:W-:Y:S02]  /*0eb0*/  SEL R100, R103, R6, !P1 ;  /* 0x0000000667647207 */ /* 0x000fe40004800000 */
[----:B------:R-:W-:Y:S02]  /*0ec0*/  PRMT R3, R4, 0x7610, R3 ;  /* 0x0000761004037816 */ /* 0x000fe40000000003 */
[----:B------:R-:W-:-:S07]  /*0ed0*/  SEL R103, R6, R103, !P1 ;  /* 0x0000006706677207 */ /* 0x000fce0004800000 */
.L_x_8:
[----:B------:R-:W-:-:S08]  /*0ee0*/  NOP ;  /* 0x0000000000007918 */ /* 0x000fd00000000000 */
[----:B------:R-:W0:Y:S02]  /*0ef0*/  USETMAXREG.TRY_ALLOC.CTAPOOL UP0, 0xe8 ;  /* 0x000000e8000079c8 */ /* 0x000e240008000600 */
[----:B0-----:R-:W-:-:S13]  /*0f00*/  PLOP3.LUT P0, PT, PT, PT, UP0, 0x80, 0x0 ;  /* 0x000000000000781c */ /* 0x001fda0003f0f008 */
[----:B------:R-:W-:Y:S05]  /*0f10*/  @!P0 BRA `(.L_x_8) ;  /* 0xfffffffc00f08947 */ /* 0x000fea000383ffff */
[----:B------:R-:W-:Y:S01]  /*0f20*/  ULDC.64 UR4, c[0x0][0x598] ;  /* 0x0001660000047ab9 */ /* 0x000fe20000000a00 */
[----:B------:R-:W-:Y:S01]  /*0f30*/  ULDC.64 UR40, c[0x0][0x208] ;  /* 0x0000820000287ab9 */ /* 0x000fe20000000a00 */
[----:B------:R-:W-:-:S04]  /*0f40*/  ISETP.NE.U32.AND P0, PT, RZ, UR4, PT ;  /* 0x00000004ff007c0c */ /* 0x000fc8000bf05070 */
[----:B------:R-:W-:-:S13]  /*0f50*/  ISETP.NE.AND.EX P0, PT, RZ, UR5, PT, P0 ;  /* 0x00000005ff007c0c */ /* 0x000fda000bf05300 */
[----:B------:R-:W-:Y:S05]  /*0f60*/  @!P0 BRA `(.L_x_11) ;  /* 0x00000000001c8947 */ /* 0x000fea0003800000 */
[----:B------:R-:W0:Y:S02]  /*0f70*/  LDC.64 R4, c[0x0][0x598] ;  /* 0x00016600ff047b82 */ /* 0x000e240000000a00 */
[----:B0-----:R-:W2:Y:S02]  /*0f80*/  LDG.E.64 R4, desc[UR40][R4.64] ;  /* 0x0000002804047981 */ /* 0x001ea4000c1e1b00 */
[----:B--2---:R-:W-:-:S04]  /*0f90*/  ISETP.NE.U32.AND P0, PT, R4, RZ, PT ;  /* 0x000000ff0400720c */ /* 0x004fc80003f05070 */
[----:B------:R-:W-:-:S13]  /*0fa0*/  ISETP.NE.AND.EX P0, PT, R5, RZ, PT, P0 ;  /* 0x000000ff0500720c */ /* 0x000fda0003f05300 */
[----:B------:R-:W-:Y:S05]  /*0fb0*/  @!P0 BRA `(.L_x_11) ;  /* 0x0000000000088947 */ /* 0x000fea0003800000 */
[----:B------:R0:W5:Y:S01]  /*0fc0*/  LD.E R23, desc[UR40][R4.64] ;  /* 0x0000002804177980 */ /* 0x000162000c101900 */
[----:B------:R-:W-:Y:S05]  /*0fd0*/  BRA `(.L_x_12) ;  /* 0x0000000000247947 */ /* 0x000fea0003800000 */
.L_x_11:
[----:B------:R-:W-:Y:S02]  /*0fe0*/  ULDC.64 UR4, c[0x0][0x588] ;  /* 0x0001620000047ab9 */ /* 0x000fe40000000a00 */
[----:B------:R-:W-:-:S04]  /*0ff0*/  ISETP.NE.U32.AND P0, PT, RZ, UR4, PT ;  /* 0x00000004ff007c0c */ /* 0x000fc8000bf05070 */
[----:B------:R-:W-:-:S13]  /*1000*/  ISETP.NE.AND.EX P0, PT, RZ, UR5, PT, P0 ;  /* 0x00000005ff007c0c */ /* 0x000fda000bf05300 */
[----:B------:R-:W-:Y:S05]  /*1010*/  @!P0 BRA `(.L_x_13) ;  /* 0x00000000000c8947 */ /* 0x000fea0003800000 */
[----:B------:R-:W0:Y:S02]  /*1020*/  LDC.64 R4, c[0x0][0x588] ;  /* 0x00016200ff047b82 */ /* 0x000e240000000a00 */
[----:B0-----:R1:W5:Y:S01]  /*1030*/  LDG.E R23, desc[UR40][R4.64] ;  /* 0x0000002804177981 */ /* 0x001362000c1e1900 */
[----:B------:R-:W-:Y:S05]  /*1040*/  BRA `(.L_x_12) ;  /* 0x0000000000087947 */ /* 0x000fea0003800000 */
.L_x_13:
[----:B------:R-:W-:Y:S02]  /*1050*/  ULDC UR4, c[0x0][0x580] ;  /* 0x0001600000047ab9 */ /* 0x000fe40000000800 */
[----:B------:R-:W-:-:S07]  /*1060*/  IMAD.U32 R23, RZ, RZ, UR4 ;  /* 0x00000004ff177e24 */ /* 0x000fce000f8e00ff */
.L_x_12:
[----:B------:R-:W-:Y:S02]  /*1070*/  ULDC.64 UR4, c[0x0][0x5a0] ;  /* 0x0001680000047ab9 */ /* 0x000fe40000000a00 */
[----:B------:R-:W-:-:S04]  /*1080*/  ISETP.NE.U32.AND P0, PT, RZ, UR4, PT ;  /* 0x00000004ff007c0c */ /* 0x000fc8000bf05070 */
[----:B------:R-:W-:-:S13]  /*1090*/  ISETP.NE.AND.EX P0, PT, RZ, UR5, PT, P0 ;  /* 0x00000005ff007c0c */ /* 0x000fda000bf05300 */
[----:B------:R-:W-:Y:S05]  /*10a0*/  @!P0 BRA `(.L_x_14) ;  /* 0x00000000001c8947 */ /* 0x000fea0003800000 */
[----:B01----:R-:W0:Y:S02]  /*10b0*/  LDC.64 R4, c[0x0][0x5a0] ;  /* 0x00016800ff047b82 */ /* 0x003e240000000a00 */
[----:B0-----:R-:W2:Y:S02]  /*10c0*/  LDG.E.64 R4, desc[UR40][R4.64] ;  /* 0x0000002804047981 */ /* 0x001ea4000c1e1b00 */
[----:B--2---:R-:W-:-:S04]  /*10d0*/  ISETP.NE.U32.AND P0, PT, R4, RZ, PT ;  /* 0x000000ff0400720c */ /* 0x004fc80003f05070 */
[----:B------:R-:W-:-:S13]  /*10e0*/  ISETP.NE.AND.EX P0, PT, R5, RZ, PT, P0 ;  /* 0x000000ff0500720c */ /* 0x000fda0003f05300 */
[----:B------:R-:W-:Y:S05]  /*10f0*/  @!P0 BRA `(.L_x_14) ;  /* 0x0000000000088947 */ /* 0x000fea0003800000 */
[----:B------:R0:W5:Y:S01]  /*1100*/  LD.E R90, desc[UR40][R4.64] ;  /* 0x00000028045a7980 */ /* 0x000162000c101900 */
[----:B------:R-:W-:Y:S05]  /*1110*/  BRA `(.L_x_15) ;  /* 0x0000000000247947 */ /* 0x000fea0003800000 */
.L_x_14:
[----:B------:R-:W-:Y:S02]  /*1120*/  ULDC.64 UR4, c[0x0][0x590] ;  /* 0x0001640000047ab9 */ /* 0x000fe40000000a00 */
[----:B------:R-:W-:-:S04]  /*1130*/  ISETP.NE.U32.AND P0, PT, RZ, UR4, PT ;  /* 0x00000004ff007c0c */ /* 0x000fc8000bf05070 */
[----:B------:R-:W-:-:S13]  /*1140*/  ISETP.NE.AND.EX P0, PT, RZ, UR5, PT, P0 ;  /* 0x00000005ff007c0c */ /* 0x000fda000bf05300 */
[----:B------:R-:W-:Y:S05]  /*1150*/  @!P0 BRA `(.L_x_16) ;  /* 0x00000000000c8947 */ /* 0x000fea0003800000 */
[----:B------:R-:W2:Y:S02]  /*1160*/  LDC.64 R90, c[0x0][0x590] ;  /* 0x00016400ff5a7b82 */ /* 0x000ea40000000a00 */
[----:B--2---:R2:W5:Y:S01]  /*1170*/  LDG.E R90, desc[UR40][R90.64] ;  /* 0x000000285a5a7981 */ /* 0x004562000c1e1900 */
[----:B------:R-:W-:Y:S05]  /*1180*/  BRA `(.L_x_15) ;  /* 0x0000000000087947 */ /* 0x000fea0003800000 */
.L_x_16:
[----:B------:R-:W-:Y:S02]  /*1190*/  ULDC UR4, c[0x0][0x584] ;  /* 0x0001610000047ab9 */ /* 0x000fe40000000800 */
[----:B------:R-:W-:-:S07]  /*11a0*/  IMAD.U32 R90, RZ, RZ, UR4 ;  /* 0x00000004ff5a7e24 */ /* 0x000fce000f8e00ff */
.L_x_15:
[----:B------:R-:W-:-:S13]  /*11b0*/  LOP3.LUT P0, RZ, R3, 0xff, RZ, 0xc0, !PT ;  /* 0x000000ff03ff7812 */ /* 0x000fda000780c0ff */
[----:B------:R-:W-:Y:S05]  /*11c0*/  @!P0 EXIT ;  /* 0x000000000000894d */ /* 0x000fea0003800000 */
[----:B------:R-:W3:Y:S01]  /*11d0*/  LDC R93, c[0x0][0x658] ;  /* 0x00019600ff5d7b82 */ /* 0x000ee20000000800 */
[----:B------:R-:W-:Y:S01]  /*11e0*/  LOP3.LUT R7, R7, 0x1, RZ, 0xc0, !PT ;  /* 0x0000000107077812 */ /* 0x000fe200078ec0ff */
[----:B------:R-:W-:Y:S01]  /*11f0*/  ULDC.64 UR6, c[0x0][0x288] ;  /* 0x0000a20000067ab9 */ /* 0x000fe20000000a00 */
[----:B------:R-:W-:Y:S01]  /*1200*/  SHF.R.U32.HI R3, RZ, 0x2, R95 ;  /* 0x00000002ff037819 */ /* 0x000fe2000001165f */
[----:B------:R-:W-:Y:S01]  /*1210*/  UIADD3 UR4, UR7, 0x7f, URZ ;  /* 0x0000007f07047890 */ /* 0x000fe2000fffe03f */
[----:B------:R-:W-:Y:S01]  /*1220*/  SHF.R.U32.HI R0, RZ, 0x1, R0 ;  /* 0x00000001ff007819 */ /* 0x000fe20000011600 */
[----:B------:R-:W-:Y:S01]  /*1230*/  IMAD.SHL.U32 R88, R7, 0x40, RZ ;  /* 0x0000004007587824 */ /* 0x000fe200078e00ff */
[----:B------:R-:W-:Y:S01]  /*1240*/  LOP3.LUT R3, R3, 0x7, RZ, 0xc0, !PT ;  /* 0x0000000703037812 */ /* 0x000fe200078ec0ff */
[----:B------:R-:W4:Y:S01]  /*1250*/  LDC.64 R8, c[0x0][0x5c8] ;  /* 0x00017200ff087b82 */ /* 0x000f220000000a00 */
[----:B------:R-:W-:Y:S01]  /*1260*/  USHF.R.S32.HI UR5, URZ, 0x1f, UR4 ;  /* 0x0000001f3f057899 */ /* 0x000fe20008011404 */
[----:B------:R-:W-:Y:S01]  /*1270*/  LOP3.LUT R0, R0, 0x30, RZ, 0xc0, !PT ;  /* 0x0000003000007812 */ /* 0x000fe200078ec0ff */
[----:B------:R-:W-:Y:S01]  /*1280*/  IMAD.MOV.U32 R6, RZ, RZ, 0x1 ;  /* 0x00000001ff067424 */ /* 0x000fe200078e00ff */
[--C-:B------:R-:W-:Y:S01]  /*1290*/  LOP3.LUT R88, R88, 0x40, R3.reuse, 0xe2, !PT ;  /* 0x0000004058587812 */ /* 0x100fe200078ee203 */
[----:B------:R-:W-:Y:S01]  /*12a0*/  ULEA.HI UR5, UR5, UR4, URZ, 0x7 ;  /* 0x0000000405057291 */ /* 0x000fe2000f8f383f */
[-C--:B01----:R-:W-:Y:S01]  /*12b0*/  IADD3 R4, RZ, -R0.reuse, -R3 ;  /* 0x80000000ff047210 */ /* 0x083fe20007ffe803 */
[----:B------:R-:W-:Y:S01]  /*12c0*/  IMAD.U32 R5, RZ, RZ, UR6 ;  /* 0x00000006ff057e24 */ /* 0x000fe2000f8e00ff */
[----:B------:R-:W0:Y:S01]  /*12d0*/  LDC R97, c[0x0][0x600] ;  /* 0x00018000ff617b82 */ /* 0x000e220000000800 */
[----:B------:R-:W-:Y:S01]  /*12e0*/  LOP3.LUT R88, R88, R0, RZ, 0xfc, !PT ;  /* 0x0000000058587212 */ /* 0x000fe200078efcff */
[----:B------:R-:W-:Y:S01]  /*12f0*/  IMAD.MOV.U32 R0, RZ, RZ, -0x1 ;  /* 0xffffffffff007424 */ /* 0x000fe200078e00ff */
[----:B------:R-:W-:Y:S01]  /*1300*/  USHF.R.S32.HI UR43, URZ, 0x7, UR5 ;  /* 0x000000073f2b7899 */ /* 0x000fe20008011405 */
[----:B------:R-:W-:Y:S01]  /*1310*/  LOP3.LUT R94, R95, 0x3, RZ, 0xc0, !PT ;  /* 0x000000035f5e7812 */ /* 0x000fe200078ec0ff */
[----:B------:R-:W-:Y:S01]  /*1320*/  IMAD R4, R7, -0x40, R4 ;  /* 0xffffffc007047824 */ /* 0x000fe200078e0204 */
[C---:B------:R-:W-:Y:S01]  /*1330*/  LOP3.LUT R96, R95.reuse, 0x80, RZ, 0xc0, !PT ;  /* 0x000000805f607812 */ /* 0x040fe200078ec0ff */
[----:B------:R-:W-:Y:S01]  /*1340*/  UISETP.LT.AND UP0, UPT, UR43, 0x1, UPT ;  /* 0x000000012b00788c */ /* 0x000fe2000bf01270 */
[-C--:B---3--:R-:W-:Y:S01]  /*1350*/  SHF.L.U32 R0, R0, R93.reuse, RZ ;  /* 0x0000005d00007219 */ /* 0x088fe200000006ff */
[----:B------:R-:W-:Y:S01]  /*1360*/  ULDC UR4, c[0x0][0x284] ;  /* 0x0000a10000047ab9 */ /* 0x000fe20000000800 */
[----:B------:R-:W-:Y:S01]  /*1370*/  IMAD R94, R94, -0x2, R5 ;  /* 0xfffffffe5e5e7824 */ /* 0x000fe200078e0205 */
[----:B------:R-:W-:Y:S01]  /*1380*/  USEL UR44, UR43, 0x1, UP0 ;  /* 0x000000012b2c7887 */ /* 0x000fe20008000000 */
[----:B------:R-:W-:Y:S01]  /*1390*/  SHF.L.U32 R93, R6, R93, RZ ;  /* 0x0000005d065d7219 */ /* 0x000fe200000006ff */
[----:B------:R-:W-:Y:S01]  /*13a0*/  IMAD.SHL.U32 R95, R95, 0x2, RZ ;  /* 0x000000025f5f7824 */ /* 0x000fe200078e00ff */
[----:B------:R-:W-:Y:S01]  /*13b0*/  LOP3.LUT R102, R18, 0x1, RZ, 0xfc, !PT ;  /* 0x0000000112667812 */ /* 0x000fe200078efcff */
[----:B------:R-:W-:Y:S01]  /*13c0*/  VIADD R99, R4, UR4 ;  /* 0x0000000404637c36 */ /* 0x000fe20008000000 */
[C---:B----4-:R-:W-:Y:S01]  /*13d0*/  SHF.L.U64.HI R92, R8.reuse, 0x3, R9 ;  /* 0x00000003085c7819 */ /* 0x050fe20000010209 */
[----:B--2---:R-:W-:Y:S01]  /*13e0*/  IMAD.SHL.U32 R91, R8, 0x8, RZ ;  /* 0x00000008085b7824 */ /* 0x004fe200078e00ff */
[----:B------:R-:W-:Y:S01]  /*13f0*/  SHF.R.U32.HI R96, RZ, 0x7, R96 ;  /* 0x00000007ff607819 */ /* 0x000fe20000011660 */
[----:B------:R-:W-:Y:S01]  /*1400*/  IMAD.MOV.U32 R89, RZ, RZ, RZ ;  /* 0x000000ffff597224 */ /* 0x000fe200078e00ff */
[----:B------:R-:W-:Y:S01]  /*1410*/  LOP3.LUT R98, RZ, R0, RZ, 0x33, !PT ;  /* 0x00000000ff627212 */ /* 0x000fe200078e33ff */
[----:B------:R-:W-:Y:S01]  /*1420*/  UIADD3 UR44, UR43, -UR44, URZ ;  /* 0x8000002c2b2c7290 */ /* 0x000fe2000fffe03f */
[----:B------:R-:W-:Y:S01]  /*1430*/  UMOV UR36, URZ ;  /* 0x0000003f00247c82 */ /* 0x000fe20008000000 */
[----:B0-----:R-:W-:Y:S01]  /*1440*/  VIADD R97, R97, 0xffffffff ;  /* 0xffffffff61617836 */ /* 0x001fe20000000000 */
[----:B------:R-:W-:-:S09]  /*1450*/  UMOV UR42, URZ ;  /* 0x0000003f002a7c82 */ /* 0x000fd20008000000 */
.L_x_162:
[----:B0-----:R-:W0:Y:S01]  /*1460*/  SHFL.IDX PT, R0, R96, RZ, 0x1f ;  /* 0x00001fff60007589 */ /* 0x001e2200000e0000 */
[----:B-1----:R-:W1:Y:S01]  /*1470*/  S2UR UR7, SR_CgaCtaId ;  /* 0x00000000000779c3 */ /* 0x002e620000008800 */
[----:B------:R-:W-:Y:S01]  /*1480*/  UMOV UR6, 0x400 ;  /* 0x0000040000067882 */ /* 0x000fe20000000000 */
[----:B0-----:R-:W-:Y:S01]  /*1490*/  R2UR UR4, R0 ;  /* 0x00000000000472ca */ /* 0x001fe200000e0000 */
[----:B-1----:R-:W-:-:S12]  /*14a0*/  ULEA UR6, UR7, UR6, 0x18 ;  /* 0x0000000607067291 */ /* 0x002fd8000f8ec03f */
[----:B------:R-:W-:-:S04]  /*14b0*/  ULEA.HI UR5, UR4, UR4, URZ, 0x1 ;  /* 0x0000000404057291 */ /* 0x000fc8000f8f083f */
[----:B------:R-:W-:-:S04]  /*14c0*/  ULOP3.LUT UR5, UR5, 0x7fffe, URZ, 0xc0, !UPT ;  /* 0x0007fffe05057892 */ /* 0x000fc8000f8ec03f */
[----:B------:R-:W-:-:S03]  /*14d0*/  UIADD3 UR5, UR4, -UR5, URZ ;  /* 0x8000000504057290 */ /* 0x000fc6000fffe03f */
[----:B------:R-:W-:Y:S01]  /*14e0*/  ULDC UR4, c[0x0][0x28c] ;  /* 0x0000a30000047ab9 */ /* 0x000fe20000000800 */
[----:B------:R-:W-:Y:S01]  /*14f0*/  ULEA UR5, UR5, UR6, 0xd ;  /* 0x0000000605057291 */ /* 0x000fe2000f8e683f */
[----:B------:R-:W-:-:S03]  /*1500*/  ISETP.LT.AND P0, PT, RZ, UR4, PT ;  /* 0x00000004ff007c0c */ /* 0x000fc6000bf01270 */
[----:B------:R-:W-:-:S04]  /*1510*/  UIADD3 UR5, UR5, 0x100, URZ ;  /* 0x0000010005057890 */ /* 0x000fc8000fffe03f */
[----:B------:R-:W-:-:S04]  /*1520*/  USHF.R.U32.HI UR5, URZ, 0x4, UR5 ;  /* 0x000000043f057899 */ /* 0x000fc80008011605 */
[----:B------:R-:W-:-:S04]  /*1530*/  ULOP3.LUT UR5, UR5, 0x3fff, URZ, 0xc0, !UPT ;  /* 0x00003fff05057892 */ /* 0x000fc8000f8ec03f */
[----:B------:R-:W-:Y:S01]  /*1540*/  ULOP3.LUT UR45, UR5, 0x10000, URZ, 0xfc, !UPT ;  /* 0x00010000052d7892 */ /* 0x000fe2000f8efc3f */
[----:B---345:R-:W-:Y:S11]  /*1550*/  @P0 BRA `(.L_x_17) ;  /* 0x0000000000400947 */ /* 0x038ff60003800000 */
[----:B------:R-:W-:Y:S01]  /*1560*/  MOV R0, 0x0 ;  /* 0x0000000000007802 */ /* 0x000fe20000000f00 */
[----:B------:R-:W-:Y:S01]  /*1570*/  ULDC.64 UR4, c[0x4][0x68] ;  /* 0x01001a0000047ab9 */ /* 0x000fe20000000a00 */
[----:B------:R-:W-:Y:S01]  /*1580*/  ULDC.64 UR6, c[0x4][0x8] ;  /* 0x0100020000067ab9 */ /* 0x000fe20000000a00 */
[----:B------:R-:W-:Y:S01]  /*1590*/  IMAD.U32 R4, RZ, RZ, UR4 ;  /* 0x00000004ff047e24 */ /* 0x000fe2000f8e00ff */
[----:B------:R0:W1:Y:S01]  /*15a0*/  LDC.64 R14, c[0x4][R0] ;  /* 0x01000000000e7b82 */ /* 0x0000620000000a00 */
[----:B------:R-:W-:Y:S01]  /*15b0*/  IMAD.U32 R5, RZ, RZ, UR5 ;  /* 0x00000005ff057e24 */ /* 0x000fe2000f8e00ff */
[----:B------:R-:W-:Y:S01]  /*15c0*/  ULDC.64 UR4, c[0x4][0x70] ;  /* 0x01001c0000047ab9 */ /* 0x000fe20000000a00 */
[----:B------:R-:W-:Y:S02]  /*15d0*/  IMAD.U32 R10, RZ, RZ, UR6 ;  /* 0x00000006ff0a7e24 */ /* 0x000fe4000f8e00ff */
[----:B------:R-:W-:Y:S02]  /*15e0*/  IMAD.U32 R6, RZ, RZ, UR4 ;  /* 0x00000004ff067e24 */ /* 0x000fe4000f8e00ff */
[----:B------:R-:W-:-:S02]  /*15f0*/  IMAD.U32 R7, RZ, RZ, UR5 ;  /* 0x00000005ff077e24 */ /* 0x000fc4000f8e00ff */
[----:B------:R-:W-:Y:S02]  /*1600*/  IMAD.U32 R11, RZ, RZ, UR7 ;  /* 0x00000007ff0b7e24 */ /* 0x000fe4000f8e00ff */
[----:B------:R-:W-:Y:S02]  /*1610*/  IMAD.MOV.U32 R8, RZ, RZ, 0x1e1 ;  /* 0x000001e1ff087424 */ /* 0x000fe400078e00ff */
[----:B------:R-:W-:Y:S02]  /*1620*/  IMAD.MOV.U32 R12, RZ, RZ, 0x1 ;  /* 0x00000001ff0c7424 */ /* 0x000fe400078e00ff */
[----:B0-----:R-:W-:-:S07]  /*1630*/  IMAD.MOV.U32 R13, RZ, RZ, RZ ;  /* 0x000000ffff0d7224 */ /* 0x001fce00078e00ff */
[----:B------:R-:W-:-:S07]  /*1640*/  LEPC R20, `(.L_x_17) ;  /* 0x000000001014794e */ /* 0x000fce0000000000 */
[----:B-1---5:R-:W-:Y:S05]  /*1650*/  CALL.ABS.NOINC R14 ;  /* 0x000000000e007343 */ /* 0x022fea0003c00000 */
.L_x_17:
[----:B------:R-:W-:-:S13]  /*1660*/  ISETP.NE.AND P0, PT, R102, 0x3, PT ;  /* 0x000000036600780c */ /* 0x000fda0003f05270 */
[----:B------:R-:W-:Y:S05]  /*1670*/  @!P0 BRA `(.L_x_18) ;  /* 0x0000000000048947 */ /* 0x000fea0003800000 */
[----:B------:R-:W-:Y:S01]  /*1680*/  BPT.TRAP 0x1 ;  /* 0x000000040000795c */ /* 0x000fe20000300000 */
.L_x_18:
[----:B------:R-:W0:Y:S01]  /*1690*/  S2UR UR5, SR_CgaCtaId ;  /* 0x00000000000579c3 */ /* 0x000e220000008800 */
[----:B------:R-:W-:Y:S01]  /*16a0*/  UMOV UR4, 0x400 ;  /* 0x0000040000047882 */ /* 0x000fe20000000000 */
[----:B------:R-:W-:Y:S02]  /*16b0*/  IMAD.U32 R0, RZ, RZ, UR36 ;  /* 0x00000024ff007e24 */ /* 0x000fe4000f8e00ff */
[----:B------:R-:W-:-:S03]  /*16c0*/  IMAD.U32 R3, RZ, RZ, UR42 ;  /* 0x0000002aff037e24 */ /* 0x000fc6000f8e00ff */
[----:B------:R-:W-:Y:S01]  /*16d0*/  SHF.L.U32 R0, R0, 0x1f, RZ ;  /* 0x0000001f00007819 */ /* 0x000fe200000006ff */
[----:B0-----:R-:W-:-:S06]  /*16e0*/  ULEA UR4, UR5, UR4, 0x18 ;  /* 0x0000000405047291 */ /* 0x001fcc000f8ec03f */
[----:B------:R-:W-:-:S04]  /*16f0*/  IMAD.U32 R6, RZ, RZ, UR4 ;  /* 0x00000004ff067e24 */ /* 0x000fc8000f8e00ff */
[----:B------:R-:W-:-:S04]  /*1700*/  IMAD R3, R3, 0x8, R6 ;  /* 0x0000000803037824 */ /* 0x000fc800078e0206 */
[----:B------:R0:W1:Y:S01]  /*1710*/  SYNCS.PHASECHK.TRANS64.TRYWAIT P1, [R3+URZ], R0 ;  /* 0x00000000030075a7 */ /* 0x000062000802017f */
[----:B------:R-:W-:Y:S05]  /*1720*/  @!P0 BRA `(.L_x_19) ;  /* 0x0000000000048947 */ /* 0x000fea0003800000 */
[----:B------:R-:W-:Y:S01]  /*1730*/  BPT.TRAP 0x1 ;  /* 0x000000040000795c */ /* 0x000fe20000300000 */
.L_x_19:
[----:B------:R-:W-:-:S05]  /*1740*/  IMAD.U32 R4, RZ, RZ, UR44 ;  /* 0x0000002cff047e24 */ /* 0x000fca000f8e00ff */
[----:B------:R-:W-:Y:S01]  /*1750*/  ISETP.GE.AND P2, PT, R4, 0x1, PT ;  /* 0x000000010400780c */ /* 0x000fe20003f46270 */
[----:B-1----:R-:W-:-:S12]  /*1760*/  @P1 BRA `(.L_x_20) ;  /* 0x0000000000081947 */ /* 0x002fd80003800000 */
[----:B------:R-:W1:Y:S02]  /*1770*/  SYNCS.PHASECHK.TRANS64.TRYWAIT P1, [R3+URZ], R0 ;  /* 0x00000000030075a7 */ /* 0x000e64000802017f */
[----:B-1----:R-:W-:Y:S05]  /*1780*/  @!P1 BRA `(.L_x_21) ;  /* 0x0000007000709947 */ /* 0x002fea0003800000 */
.L_x_20:
[----:B------:R-:W-:Y:S05]  /*1790*/  WARPSYNC.ALL ;  /* 0x0000000000007948 */ /* 0x000fea0003800000 */
[----:B------:R-:W-:Y:S01]  /*17a0*/  R2UR UR4, R6 ;  /* 0x00000000060472ca */ /* 0x000fe200000e0000 */
[----:B------:R-:W-:Y:S01]  /*17b0*/  ULEA UR8, UR42, UR45, 0xc ;  /* 0x0000002d2a087291 */ /* 0x000fe2000f8e603f */
[----:B------:R-:W-:Y:S01]  /*17c0*/  WARPGROUP.ARRIVE ;  /* 0x00000000000079c5 */ /* 0x000fe20000000000 */
[----:B------:R-:W-:Y:S01]  /*17d0*/  UMOV UR9, 0x40000040 ;  /* 0x4000004000097882 */ /* 0x000fe20000000000 */
[----:B------:R-:W-:Y:S01]  /*17e0*/  UMOV UR11, 0x40000040 ;  /* 0x40000040000b7882 */ /* 0x000fe20000000000 */
[----:B------:R-:W-:Y:S01]  /*17f0*/  UIADD3 UR12, UR8, 0x2, URZ ;  /* 0x00000002080c7890 */ /* 0x000fe2000fffe03f */
[----:B------:R-:W-:Y:S01]  /*1800*/  UMOV UR13, 0x40000040 ;  /* 0x40000040000d7882 */ /* 0x000fe20000000000 */
[----:B------:R-:W-:-:S06]  /*1810*/  UMOV UR15, 0x40000040 ;  /* 0x40000040000f7882 */ /* 0x000fcc0000000000 */
[----:B------:R-:W-:-:S04]  /*1820*/  UIADD3 UR4, UR4, 0x30100, URZ ;  /* 0x0003010004047890 */ /* 0x000fc8000fffe03f */
[----:B------:R-:W-:-:S04]  /*1830*/  USHF.R.U32.HI UR4, URZ, 0x4, UR4 ;  /* 0x000000043f047899 */ /* 0x000fc80008011604 */
[----:B------:R-:W-:-:S04]  /*1840*/  ULOP3.LUT UR4, UR4, 0x3fff, URZ, 0xc0, !UPT ;  /* 0x00003fff04047892 */ /* 0x000fc8000f8ec03f */
[----:B------:R-:W-:-:S04]  /*1850*/  ULOP3.LUT UR4, UR4, 0x10000, URZ, 0xfc, !UPT ;  /* 0x0001000004047892 */ /* 0x000fc8000f8efc3f */
[----:B------:R-:W-:-:S04]  /*1860*/  ULEA UR6, UR42, UR4, 0xc ;  /* 0x000000042a067291 */ /* 0x000fc8000f8e603f */
[----:B------:R-:W-:-:S03]  /*1870*/  UIADD3 UR14, UR6, 0x2, URZ ;  /* 0x00000002060e7890 */ /* 0x000fc6000fffe03f */
[----:B------:R-:W-:Y:S02]  /*1880*/  UMOV UR10, UR6 ;  /* 0x00000006000a7c82 */ /* 0x000fe40008000000 */
[----:B------:R-:W-:Y:S01]  /*1890*/  HGMMA.64x128x8.F32.TF32 R24, gdesc[UR8], RZ, !UPT, gsb0 ;  /* 0x05e00000081879f0 */ /* 0x000fe2000c0028ff */
[----:B------:R-:W-:Y:S01]  /*18a0*/  UIADD3 UR10, UR6, 0xc06, URZ ;  /* 0x00000c06060a7890 */ /* 0x000fe2000fffe03f */
[----:B------:R-:W-:Y:S01]  /*18b0*/  UMOV UR9, 0x40000040 ;  /* 0x4000004000097882 */ /* 0x000fe20000000000 */
[----:B------:R-:W-:Y:S01]  /*18c0*/  UMOV UR11, 0x40000040 ;  /* 0x40000040000b7882 */ /* 0x000fe20000000000 */
[----:B------:R-:W-:Y:S02]  /*18d0*/  WARPGROUP.DEPBAR.LE gsb0, 0x0 ;  /* 0x00008000000079c5 */ /* 0x000fe40000010000 */
[----:B------:R-:W-:-:S06]  /*18e0*/  WARPGROUP.ARRIVE ;  /* 0x00000000000079c5 */ /* 0x000fcc0000000000 */
[----:B------:R-:W-:Y:S01]  /*18f0*/  HGMMA.64x128x8.F32.TF32 R24, gdesc[UR12], R24, gsb0 ;  /* 0x05e000000c1879f0 */ /* 0x000fe20008002818 */
[----:B------:R-:W-:Y:S02]  /*1900*/  UIADD3 UR12, UR8, 0x4, URZ ;  /* 0x00000004080c7890 */ /* 0x000fe4000fffe03f */
        /* <DEDUP_REMOVED lines=87> */
[----:B------:R-:W-:Y:S01]  /*1e80*/  UIADD3 UR8, UR8, 0xc06, URZ ;  /* 0x00000c0608087890 */ /* 0x000fe2000fffe03f */
[----:B------:R-:W-:Y:S02]  /*1e90*/  WARPGROUP.DEPBAR.LE gsb0, 0x0 ;  /* 0x00008000000079c5 */ /* 0x000fe40000010000 */
[----:B------:R-:W-:-:S06]  /*1ea0*/  WARPGROUP.ARRIVE ;  /* 0x00000000000079c5 */ /* 0x000fcc0000000000 */
[----:B------:R-:W-:Y:S03]  /*1eb0*/  HGMMA.64x128x8.F32.TF32 R24, gdesc[UR12], R24, gsb0 ;  /* 0x05e000000c1879f0 */ /* 0x000fe60008002818 */
[----:B------:R-:W-:Y:S02]  /*1ec0*/  WARPGROUP.DEPBAR.LE gsb0, 0x0 ;  /* 0x00008000000079c5 */ /* 0x000fe40000010000 */
[----:B------:R-:W-:-:S07]  /*1ed0*/  WARPGROUP.ARRIVE ;  /* 0x00000000000079c5 */ /* 0x000fce0000000000 */
[----:B------:R-:W-:Y:S03]  /*1ee0*/  HGMMA.64x128x8.F32.TF32 R24, gdesc[UR8], R24, gsb0 ;  /* 0x05e00000081879f0 */ /* 0x000fe60008002818 */
[----:B------:R-:W-:Y:S02]  /*1ef0*/  WARPGROUP.DEPBAR.LE gsb0, 0x0 ;  /* 0x00008000000079c5 */ /* 0x000fe40000010000 */
[----:B------:R-:W-:Y:S05]  /*1f00*/  @!P2 BRA `(.L_x_22) ;  /* 0x000000080078a947 */ /* 0x000fea0003800000 */
[----:B------:R-:W-:Y:S01]  /*1f10*/  UIADD3 UR5, UR42, 0x1, URZ ;  /* 0x000000012a057890 */ /* 0x000fe2000fffe03f */
[----:B01----:R-:W-:Y:S02]  /*1f20*/  IMAD.U32 R0, RZ, RZ, UR44 ;  /* 0x0000002cff007e24 */ /* 0x003fe4000f8e00ff */
[----:B------:R-:W-:Y:S01]  /*1f30*/  IMAD.U32 R3, RZ, RZ, UR42 ;  /* 0x0000002aff037e24 */ /* 0x000fe2000f8e00ff */
[----:B------:R-:W-:-:S04]  /*1f40*/  UISETP.NE.AND UP0, UPT, UR5, 0x3, UPT ;  /* 0x000000030500788c */ /* 0x000fc8000bf05270 */
[----:B------:R-:W-:Y:S02]  /*1f50*/  USEL UR6, URZ, 0x1, UP0 ;  /* 0x000000013f067887 */ /* 0x000fe40008000000 */
[----:B------:R-:W-:Y:S02]  /*1f60*/  USEL UR5, UR5, URZ, UP0 ;  /* 0x0000003f05057287 */ /* 0x000fe40008000000 */
[----:B------:R-:W-:-:S06]  /*1f70*/  ULOP3.LUT UR6, UR36, UR6, URZ, 0x3c, !UPT ;  /* 0x0000000624067292 */ /* 0x000fcc000f8e3c3f */
[----:B------:R-:W-:-:S07]  /*1f80*/  IMAD.U32 R7, RZ, RZ, UR6 ;  /* 0x00000006ff077e24 */ /* 0x000fce000f8e00ff */
.L_x_29:
[----:B------:R-:W-:Y:S05]  /*1f90*/  @!P0 BRA `(.L_x_23) ;  /* 0x0000000000048947 */ /* 0x000fea0003800000 */
[----:B------:R-:W-:Y:S01]  /*1fa0*/  BPT.TRAP 0x1 ;  /* 0x000000040000795c */ /* 0x000fe20000300000 */
.L_x_23:
[----:B------:R-:W0:Y:S01]  /*1fb0*/  S2UR UR7, SR_CgaCtaId ;  /* 0x00000000000779c3 */ /* 0x000e220000008800 */
[----:B------:R-:W-:Y:S01]  /*1fc0*/  UMOV UR6, 0x400 ;  /* 0x0000040000067882 */ /* 0x000fe20000000000 */
[----:B------:R-:W-:Y:S01]  /*1fd0*/  IMAD.U32 R5, RZ, RZ, UR5 ;  /* 0x00000005ff057e24 */ /* 0x000fe2000f8e00ff */
[----:B------:R-:W-:Y:S01]  /*1fe0*/  SHF.L.U32 R4, R7, 0x1f, RZ ;  /* 0x0000001f07047819 */ /* 0x000fe200000006ff */
[----:B0-----:R-:W-:-:S06]  /*1ff0*/  ULEA UR6, UR7, UR6, 0x18 ;  /* 0x0000000607067291 */ /* 0x001fcc000f8ec03f */
[----:B------:R-:W-:-:S04]  /*2000*/  IMAD.U32 R6, RZ, RZ, UR6 ;  /* 0x00000006ff067e24 */ /* 0x000fc8000f8e00ff */
[----:B------:R-:W-:-:S04]  /*2010*/  IMAD R5, R5, 0x8, R6 ;  /* 0x0000000805057824 */ /* 0x000fc800078e0206 */
[----:B------:R0:W1:Y:S01]  /*2020*/  SYNCS.PHASECHK.TRANS64.TRYWAIT P1, [R5+URZ], R4 ;  /* 0x00000004050075a7 */ /* 0x000062000802017f */
[----:B------:R-:W-:Y:S05]  /*2030*/  @!P0 BRA `(.L_x_24) ;  /* 0x0000000000048947 */ /* 0x000fea0003800000 */
[----:B------:R-:W-:Y:S01]  /*2040*/  BPT.TRAP 0x1 ;  /* 0x000000040000795c */ /* 0x000fe20000300000 */
.L_x_24:
[----:B-1----:R-:W-:Y:S05]  /*2050*/  @P1 BRA `(.L_x_25) ;  /* 0x0000000000081947 */ /* 0x002fea0003800000 */
[----:B------:R-:W1:Y:S02]  /*2060*/  SYNCS.PHASECHK.TRANS64.TRYWAIT P1, [R5+URZ], R4 ;  /* 0x00000004050075a7 */ /* 0x000e64000802017f */
[----:B-1----:R-:W-:Y:S05]  /*2070*/  @!P1 BRA `(.L_x_26) ;  /* 0x0000006800489947 */ /* 0x002fea0003800000 */
.L_x_25:
[----:B------:R-:W-:Y:S01]  /*2080*/  ULEA UR8, UR5, UR4, 0xc ;  /* 0x0000000405087291 */ /* 0x000fe2000f8e603f */
[----:B------:R-:W-:Y:S01]  /*2090*/  WARPGROUP.ARRIVE ;  /* 0x00000000000079c5 */ /* 0x000fe20000000000 */
[----:B------:R-:W-:Y:S01]  /*20a0*/  ULEA UR6, UR5, UR45, 0xc ;  /* 0x0000002d05067291 */ /* 0x000fe2000f8e603f */
[----:B------:R-:W-:Y:S01]  /*20b0*/  UMOV UR15, 0x40000040 ;  /* 0x40000040000f7882 */ /* 0x000fe20000000000 */
[----:B------:R-:W-:Y:S01]  /*20c0*/  UMOV UR13, 0x40000040 ;  /* 0x40000040000d7882 */ /* 0x000fe20000000000 */
[----:B------:R-:W-:Y:S02]  /*20d0*/  UIADD3 UR10, UR8, 0xc06, URZ ;  /* 0x00000c06080a7890 */ /* 0x000fe4000fffe03f */
[----:B------:R-:W-:Y:S02]  /*20e0*/  UMOV UR14, UR8 ;  /* 0x00000008000e7c82 */ /* 0x000fe40008000000 */
[----:B------:R-:W-:Y:S01]  /*20f0*/  UMOV UR12, UR6 ;  /* 0x00000006000c7c82 */ /* 0x000fe20008000000 */
[----:B------:R-:W-:Y:S01]  /*2100*/  UMOV UR11, 0x40000040 ;  /* 0x40000040000b7882 */ /* 0x000fe20000000000 */
[----:B------:R-:W-:Y:S01]  /*2110*/  HGMMA.64x128x8.F32.TF32 R24, gdesc[UR12], R24, gsb0 ;  /* 0x05e000000c1879f0 */ /* 0x000fe20008002818 */
[----:B------:R-:W-:-:S02]  /*2120*/  UIADD3 UR14, UR8, 0x2, URZ ;  /* 0x00000002080e7890 */ /* 0x000fc4000fffe03f */
[----:B------:R-:W-:Y:S01]  /*2130*/  UIADD3 UR12, UR6, 0x2, URZ ;  /* 0x00000002060c7890 */ /* 0x000fe2000fffe03f */
[----:B------:R-:W-:Y:S01]  /*2140*/  UMOV UR15, 0x40000040 ;  /* 0x40000040000f7882 */ /* 0x000fe20000000000 */
        /* <DEDUP_REMOVED lines=102> */
[----:B------:R-:W-:Y:S01]  /*27b0*/  BPT.TRAP 0x1 ;  /* 0x000000040000795c */ /* 0x000fe20000300000 */
.L_x_27:
[----:B------:R-:W-:-:S13]  /*27c0*/  ISETP.NE.AND P1, PT, R22, RZ, PT ;  /* 0x000000ff1600720c */ /* 0x000fda0003f25270 */
[----:B01----:R-:W-:-:S04]  /*27d0*/  @P1 IMAD R4, R3, 0x8, R6 ;  /* 0x0000000803041824 */ /* 0x003fc800078e0206 */
[----:B------:R-:W-:-:S05]  /*27e0*/  @P1 VIADD R4, R4, 0x18 ;  /* 0x0000001804041836 */ /* 0x000fca0000000000 */
[----:B------:R-:W-:-:S04]  /*27f0*/  @P1 PRMT R4, R19, 0x654, R4 ;  /* 0x0000065413041816 */ /* 0x000fc80000000004 */
[----:B------:R0:W-:Y:S01]  /*2800*/  @P1 SYNCS.ARRIVE.TRANS64.RED.A1T0 RZ, [R4+URZ], RZ ;  /* 0x000000ff04ff19a7 */ /* 0x0001e2000810043f */
[----:B------:R-:W-:-:S13]  /*2810*/  ISETP.GT.U32.AND P1, PT, R18, 0x1, PT ;  /* 0x000000011200780c */ /* 0x000fda0003f24070 */
[----:B0-----:R-:W-:Y:S05]  /*2820*/  @P1 BRA `(.L_x_28) ;  /* 0x0000000000041947 */ /* 0x001fea0003800000 */
[----:B------:R-:W-:Y:S01]  /*2830*/  BPT.TRAP 0x1 ;  /* 0x000000040000795c */ /* 0x000fe20000300000 */
.L_x_28:
[----:B------:R-:W-:Y:S01]  /*2840*/  UIADD3 UR5, UR5, 0x1, URZ ;  /* 0x0000000105057890 */ /* 0x000fe2000fffe03f */
[C---:B------:R-:W-:Y:S01]  /*2850*/  ISETP.GT.AND P2, PT, R0.reuse, 0x1, PT ;  /* 0x000000010000780c */ /* 0x040fe20003f44270 */
[----:B------:R-:W-:Y:S02]  /*2860*/  VIADD R3, R3, 0x1 ;  /* 0x0000000103037836 */ /* 0x000fe40000000000 */
[----:B------:R-:W-:Y:S01]  /*2870*/  UISETP.NE.AND UP0, UPT, UR5, 0x3, UPT ;  /* 0x000000030500788c */ /* 0x000fe2000bf05270 */
[----:B------:R-:W-:Y:S02]  /*2880*/  VIADD R0, R0, 0xffffffff ;  /* 0xffffffff00007836 */ /* 0x000fe40000000000 */
[C---:B------:R-:W-:Y:S01]  /*2890*/  ISETP.NE.AND P1, PT, R3.reuse, 0x3, PT ;  /* 0x000000030300780c */ /* 0x040fe20003f25270 */
[----:B------:R-:W-:Y:S02]  /*28a0*/  USEL UR6, URZ, 0x1, UP0 ;  /* 0x000000013f067887 */ /* 0x000fe40008000000 */
[----:B------:R-:W-:Y:S01]  /*28b0*/  USEL UR5, UR5, URZ, UP0 ;  /* 0x0000003f05057287 */ /* 0x000fe20008000000 */
[----:B------:R-:W-:-:S03]  /*28c0*/  SEL R3, R3, RZ, P1 ;  /* 0x000000ff03037207 */ /* 0x000fc60000800000 */
[----:B------:R-:W-:Y:S01]  /*28d0*/  LOP3.LUT R7, R7, UR6, RZ, 0x3c, !PT ;  /* 0x0000000607077c12 */ /* 0x000fe2000f8e3cff */
[----:B------:R-:W-:Y:S07]  /*28e0*/  @P2 BRA `(.L_x_29) ;  /* 0xfffffff400a82947 */ /* 0x000fee000383ffff */
.L_x_22:
[----:B01----:R-:W0:Y:S02]  /*28f0*/  LDC R0, c[0x0][0x28c] ;  /* 0x0000a300ff007b82 */ /* 0x003e240000000800 */
[----:B0-----:R-:W-:-:S13]  /*2900*/  ISETP.GE.AND P1, PT, R0, 0x1, PT ;  /* 0x000000010000780c */ /* 0x001fda0003f26270 */
[----:B------:R-:W-:Y:S05]  /*2910*/  @!P1 BRA `(.L_x_30) ;  /* 0x0000000000449947 */ /* 0x000fea0003800000 */
[----:B------:R-:W-:Y:S05]  /*2920*/  @!P0 BRA `(.L_x_31) ;  /* 0x0000000000048947 */ /* 0x000fea0003800000 */
[----:B------:R-:W-:Y:S01]  /*2930*/  BPT.TRAP 0x1 ;  /* 0x000000040000795c */ /* 0x000fe20000300000 */
.L_x_31:
[----:B------:R-:W-:-:S13]  /*2940*/  ISETP.NE.AND P0, PT, R22, RZ, PT ;  /* 0x000000ff1600720c */ /* 0x000fda0003f05270 */
[----:B------:R-:W-:-:S05]  /*2950*/  VOTEU.ANY UP0, P0 ;  /* 0x00000000003f7886 */ /* 0x000fca0000000100 */
[----:B------:R-:W-:-:S06]  /*2960*/  @UP0 UIADD3 UR4, UR44, UR42, URZ ;  /* 0x0000002a2c040290 */ /* 0x000fcc000fffe03f */
[----:B------:R-:W-:Y:S02]  /*2970*/  IMAD.U32 R4, RZ, RZ, UR4 ;  /* 0x00000004ff047e24 */ /* 0x000fe4000f8e00ff */
[----:B------:R-:W-:Y:S02]  /*2980*/  IMAD.U32 R3, RZ, RZ, UR4 ;  /* 0x00000004ff037e24 */ /* 0x000fe4000f8e00ff */
[----:B------:R-:W-:-:S05]  /*2990*/  @P0 IMAD.WIDE.U32 R4, R4, -0x55555555, RZ ;  /* 0xaaaaaaab04040825 */ /* 0x000fca00078e00ff */
[----:B------:R-:W-:-:S05]  /*29a0*/  @P0 SHF.R.U32.HI R0, RZ, 0x1, R5 ;  /* 0x00000001ff000819 */ /* 0x000fca0000011605 */
[----:B------:R-:W-:-:S04]  /*29b0*/  @P0 IMAD R0, R0, -0x3, R3 ;  /* 0xfffffffd00000824 */ /* 0x000fc800078e0203 */
[----:B------:R-:W-:-:S04]  /*29c0*/  @P0 IMAD R0, R0, 0x8, R6 ;  /* 0x0000000800000824 */ /* 0x000fc800078e0206 */
[----:B------:R-:W-:-:S05]  /*29d0*/  @P0 VIADD R0, R0, 0x18 ;  /* 0x0000001800000836 */ /* 0x000fca0000000000 */
[----:B------:R-:W-:-:S04]  /*29e0*/  @P0 PRMT R0, R19, 0x654, R0 ;  /* 0x0000065413000816 */ /* 0x000fc80000000000 */
[----:B------:R0:W-:Y:S01]  /*29f0*/  @P0 SYNCS.ARRIVE.TRANS64.RED.A1T0 RZ, [R0+URZ], RZ ;  /* 0x000000ff00ff09a7 */ /* 0x0001e2000810043f */
[----:B------:R-:W-:-:S13]  /*2a00*/  ISETP.GT.U32.AND P0, PT, R18, 0x1, PT ;  /* 0x000000011200780c */ /* 0x000fda0003f04070 */
[----:B0-----:R-:W-:Y:S05]  /*2a10*/  @P0 BRA `(.L_x_30) ;  /* 0x0000000000040947 */ /* 0x001fea0003800000 */
[----:B------:R-:W-:Y:S01]  /*2a20*/  BPT.TRAP 0x1 ;  /* 0x000000040000795c */ /* 0x000fe20000300000 */
.L_x_30:
[----:B------:R-:W-:Y:S01]  /*2a30*/  IMAD.SHL.U32 R100, R100, 0x80, RZ ;  /* 0x0000008064647824 */ /* 0x000fe200078e00ff */
[----:B------:R-:W-:Y:S01]  /*2a40*/  UIADD3 UR42, UR43, UR42, URZ ;  /* 0x0000002a2b2a7290 */ /* 0x000fe2000fffe03f */
[----:B------:R-:W-:Y:S01]  /*2a50*/  SHF.R.S32.HI R11, RZ, 0x1f, R101 ;  /* 0x0000001fff0b7819 */ /* 0x000fe20000011465 */
[----:B------:R-:W-:Y:S01]  /*2a60*/  UISETP.GE.U32.AND UP1, UPT, UR43, 0x3, UPT ;  /* 0x000000032b00788c */ /* 0x000fe2000bf26070 */
[----:B------:R-:W-:Y:S01]  /*2a70*/  IMAD.SHL.U32 R6, R103, 0x80, RZ ;  /* 0x0000008067067824 */ /* 0x000fe200078e00ff */
[----:B------:R-:W-:Y:S01]  /*2a80*/  ULDC UR7, c[0x0][0x288] ;  /* 0x0000a20000077ab9 */ /* 0x000fe20000000800 */
[C---:B------:R-:W-:Y:S01]  /*2a90*/  LOP3.LUT R8, R100.reuse, 0x6, R95, 0xf8, !PT ;  /* 0x0000000664087812 */ /* 0x040fe200078ef85f */
[----:B------:R-:W-:Y:S01]  /*2aa0*/  UISETP.GT.U32.AND UP0, UPT, UR42, 0x2, UPT ;  /* 0x000000022a00788c */ /* 0x000fe2000bf04070 */
[----:B------:R-:W-:Y:S01]  /*2ab0*/  ISETP.GE.AND P0, PT, R100, UR7, PT ;  /* 0x0000000764007c0c */ /* 0x000fe2000bf06270 */
[----:B------:R-:W-:Y:S01]  /*2ac0*/  ULDC.64 UR4, c[0x0][0x5d0] ;  /* 0x0001740000047ab9 */ /* 0x000fe20000000a00 */
[--C-:B------:R-:W-:Y:S01]  /*2ad0*/  SHF.R.S32.HI R9, RZ, 0x1f, R8.reuse ;  /* 0x0000001fff097819 */ /* 0x100fe20000011408 */
[----:B------:R-:W-:Y:S01]  /*2ae0*/  ULDC UR10, c[0x0][0x284] ;  /* 0x0000a100000a7ab9 */ /* 0x000fe20000000800 */
[----:B------:R-:W-:Y:S01]  /*2af0*/  IMAD R0, R11, UR4, RZ ;  /* 0x000000040b007c24 */ /* 0x000fe2000f8e02ff */
[----:B------:R-:W-:Y:S01]  /*2b00*/  UISETP.LT.U32.AND UP0, UPT, UR43, 0x3, UP0 ;  /* 0x000000032b00788c */ /* 0x000fe20008701070 */
[----:B------:R-:W-:Y:S01]  /*2b10*/  ISETP.GE.OR P0, PT, R6, UR10, P0 ;  /* 0x0000000a06007c0c */ /* 0x000fe20008706670 */
[----:B------:R-:W-:Y:S01]  /*2b20*/  IMAD.WIDE.U32 R4, R101, UR4, R8 ;  /* 0x0000000465047c25 */ /* 0x000fe2000f8e0008 */
[----:B------:R-:W-:Y:S01]  /*2b30*/  ULDC.64 UR8, c[0x0][0x5c8] ;  /* 0x0001720000087ab9 */ /* 0x000fe20000000a00 */
[----:B------:R-:W-:-:S02]  /*2b40*/  USEL UR6, URZ, 0x1, !UP0 ;  /* 0x000000013f067887 */ /* 0x000fc4000c000000 */
[----:B------:R-:W-:Y:S01]  /*2b50*/  IMAD R3, R101, UR5, R0 ;  /* 0x0000000565037c24 */ /* 0x000fe2000f8e0200 */
[----:B------:R-:W-:Y:S01]  /*2b60*/  @UP1 UIMAD.WIDE.U32 UR4, UR42, -0x55555555, URZ ;  /* 0xaaaaaaab2a0418a5 */ /* 0x000fe2000f8e003f */
[----:B------:R-:W-:Y:S01]  /*2b70*/  IMAD.WIDE R104, R103, 0x80, R88 ;  /* 0x0000008067687825 */ /* 0x000fe200078e0258 */
[----:B------:R-:W-:Y:S02]  /*2b80*/  ULOP3.LUT UR36, UR36, UR6, URZ, 0x3c, !UPT ;  /* 0x0000000624247292 */ /* 0x000fe4000f8e3c3f */
[----:B------:R-:W-:Y:S01]  /*2b90*/  @UP1 USHF.R.U32.HI UR4, URZ, 0x1, UR5 ;  /* 0x000000013f041899 */ /* 0x000fe20008011605 */
[----:B------:R-:W-:Y:S02]  /*2ba0*/  IMAD.IADD R5, R5, 0x1, R3 ;  /* 0x0000000105057824 */ /* 0x000fe400078e0203 */
[----:B------:R-:W-:Y:S01]  /*2bb0*/  IMAD R3, R105, UR8, RZ ;  /* 0x0000000869037c24 */ /* 0x000fe2000f8e02ff */
[----:B------:R-:W-:Y:S01]  /*2bc0*/  @UP1 ULOP3.LUT UR36, UR36, 0x1, UR4, 0x78, !UPT ;  /* 0x0000000124241892 */ /* 0x000fe2000f8e7804 */
[----:B------:R-:W-:-:S04]  /*2bd0*/  IMAD.WIDE.U32 R106, R104, UR8, R4 ;  /* 0x00000008686a7c25 */ /* 0x000fc8000f8e0004 */
[----:B------:R-:W-:Y:S02]  /*2be0*/  IMAD R7, R104, UR9, R3 ;  /* 0x0000000968077c24 */ /* 0x000fe4000f8e0203 */
[----:B------:R-:W-:Y:S01]  /*2bf0*/  IMAD.MOV.U32 R0, RZ, RZ, -0x1 ;  /* 0xffffffffff007424 */ /* 0x000fe200078e00ff */
[----:B------:R-:W-:Y:S06]  /*2c00*/  @P0 BRA `(.L_x_32) ;  /* 0x0000004000100947 */ /* 0x000fec0003800000 */
[----:B-----5:R-:W-:Y:S01]  /*2c10*/  FSETP.NEU.AND P1, PT, R90, RZ, PT ;  /* 0x000000ff5a00720b */ /* 0x020fe20003f2d000 */
[----:B------:R-:W-:Y:S01]  /*2c20*/  IMAD.IADD R4, R94, 0x1, -R100 ;  /* 0x000000015e047824 */ /* 0x000fe200078e0a64 */
[----:B------:R-:W-:Y:S01]  /*2c30*/  BSSY B0, `(.L_x_32) ;  /* 0x0000401000007945 */ /* 0x000fe20003800000 */
[----:B------:R-:W-:Y:S02]  /*2c40*/  IMAD.IADD R3, R99, 0x1, -R6 ;  /* 0x0000000163037824 */ /* 0x000fe400078e0a06 */
[----:B------:R-:W-:Y:S01]  /*2c50*/  IMAD.IADD R117, R107, 0x1, R7 ;  /* 0x000000016b757824 */ /* 0x000fe200078e0207 */
[----:B------:R-:W-:-:S04]  /*2c60*/  ISETP.GT.AND P0, PT, R4, RZ, PT ;  /* 0x000000ff0400720c */ /* 0x000fc80003f04270 */
[----:B------:R-:W-:-:S03]  /*2c70*/  ISETP.GT.AND P2, PT, R3, RZ, P0 ;  /* 0x000000ff0300720c */ /* 0x000fc60000744270 */
[----:B------:R-:W-:Y:S10]  /*2c80*/  @!P1 BRA `(.L_x_33) ;  /* 0x0000002c001c9947 */ /* 0x000ff40003800000 */
[----:B------:R-:W0:Y:S01]  /*2c90*/  LDC.64 R110, c[0x0][0x5b8] ;  /* 0x00016e00ff6e7b82 */ /* 0x000e220000000a00 */
[----:B------:R-:W-:-:S07]  /*2ca0*/  ULDC.64 UR4, c[0x0][0x5c0] ;  /* 0x0001700000047ab9 */ /* 0x000fce0000000a00 */
[----:B------:R-:W1:Y:S08]  /*2cb0*/  LDC.64 R112, c[0x0][0x5b0] ;  /* 0x00016c00ff707b82 */ /* 0x000e700000000a00 */
[----:B------:R-:W2:Y:S01]  /*2cc0*/  LDC.64 R114, c[0x0][0x5a8] ;  /* 0x00016a00ff727b82 */ /* 0x000ea20000000a00 */
[-C--:B0-----:R-:W-:Y:S02]  /*2cd0*/  IMAD R6, R11, R110.reuse, RZ ;  /* 0x0000006e0b067224 */ /* 0x081fe400078e02ff */
[----:B------:R-:W-:-:S04]  /*2ce0*/  IMAD.WIDE.U32 R108, R101, R110, R8 ;  /* 0x0000006e656c7225 */ /* 0x000fc800078e0008 */
[----:B------:R-:W-:Y:S02]  /*2cf0*/  IMAD R103, R101, R111, R6 ;  /* 0x0000006f65677224 */ /* 0x000fe400078e0206 */
[-C--:B-1----:R-:W-:Y:S02]  /*2d00*/  IMAD R5, R105, R112.reuse, RZ ;  /* 0x0000007069057224 */ /* 0x082fe400078e02ff */
[----:B------:R-:W-:Y:S02]  /*2d10*/  IMAD.IADD R13, R109, 0x1, R103 ;  /* 0x000000016d0d7824 */ /* 0x000fe400078e0267 */
[----:B------:R-:W-:Y:S02]  /*2d20*/  IMAD.MOV.U32 R12, RZ, RZ, R108 ;  /* 0x000000ffff0c7224 */ /* 0x000fe400078e006c */
[C---:B------:R-:W-:Y:S02]  /*2d30*/  IMAD R105, R104.reuse, R113, R5 ;  /* 0x0000007168697224 */ /* 0x040fe400078e0205 */
[----:B------:R-:W-:-:S04]  /*2d40*/  IMAD.WIDE.U32 R6, R104, R112, R12 ;  /* 0x0000007068067225 */ /* 0x000fc800078e000c */
[----:B------:R-:W-:Y:S01]  /*2d50*/  IMAD.IADD R5, R7, 0x1, R105 ;  /* 0x0000000107057824 */ /* 0x000fe200078e0269 */
[----:B--2---:R-:W-:-:S04]  /*2d60*/  LEA R14, P1, R6, R114, 0x2 ;  /* 0x00000072060e7211 */ /* 0x004fc800078210ff */
[----:B------:R-:W-:-:S05]  /*2d70*/  LEA.HI.X R15, R6, R115, R5, 0x2, P1 ;  /* 0x00000073060f7211 */ /* 0x000fca00008f1405 */
[----:B------:R0:W2:Y:S01]  /*2d80*/  @P2 LDG.E.LTC128B R5, desc[UR40][R14.64] ;  /* 0x000000280e052981 */ /* 0x0000a2000c1e1920 */
[----:B------:R-:W-:Y:S01]  /*2d90*/  LEA R10, P3, R106, UR4, 0x2 ;  /* 0x000000046a0a7c11 */ /* 0x000fe2000f8610ff */
[----:B------:R-:W-:Y:S01]  /*2da0*/  IMAD.WIDE.U32 R6, R104, R112, R8 ;  /* 0x0000007068067225 */ /* 0x000fe200078e0008 */
[----:B------:R-:W-:Y:S01]  /*2db0*/  ISETP.GT.AND P1, PT, R4, 0x1, PT ;  /* 0x000000010400780c */ /* 0x000fe20003f24270 */
[----:B------:R-:W-:Y:S02]  /*2dc0*/  BSSY B1, `(.L_x_34) ;  /* 0x0000012000017945 */ /* 0x000fe40003800000 */
[----:B------:R-:W-:Y:S02]  /*2dd0*/  IMAD.IADD R7, R105, 0x1, R7 ;  /* 0x0000000169077824 */ /* 0x000fe400078e0207 */
[----:B------:R-:W-:Y:S01]  /*2de0*/  IMAD.WIDE.U32 R20, R101, R110, R6 ;  /* 0x0000006e65147225 */ /* 0x000fe200078e0006 */
[----:B0-----:R-:W-:-:S03]  /*2df0*/  SHF.L.U64.HI R15, R112, 0x3, R113 ;  /* 0x00000003700f7819 */ /* 0x001fc60000010271 */
[----:B------:R-:W-:Y:S01]  /*2e00*/  IMAD.IADD R7, R103, 0x1, R21 ;  /* 0x0000000167077824 */ /* 0x000fe200078e0215 */
[----:B------:R-:W-:Y:S01]  /*2e10*/  LEA R6, P4, R20, R114, 0x2 ;  /* 0x0000007214067211 */ /* 0x000fe200078810ff */
[----:B------:R-:W-:-:S03]  /*2e20*/  IMAD.SHL.U32 R14, R112, 0x8, RZ ;  /* 0x00000008700e7824 */ /* 0x000fc600078e00ff */
[----:B------:R-:W-:Y:S01]  /*2e30*/  LEA.HI.X R7, R20, R115, R7, 0x2, P4 ;  /* 0x0000007314077211 */ /* 0x000fe200020f1407 */
[----:B------:R-:W-:Y:S01]  /*2e40*/  IMAD.WIDE.U32 R20, R104, R112, R14 ;  /* 0x0000007068147225 */ /* 0x000fe200078e000e */
[----:B--2---:R-:W-:-:S05]  /*2e50*/  LOP3.LUT R11, R5, 0xffffe000, RZ, 0xc0, !PT ;  /* 0xffffe000050b7812 */ /* 0x004fca00078ec0ff */
[----:B------:R-:W-:-:S04]  /*2e60*/  FMUL R11, R11, R90 ;  /* 0x0000005a0b0b7220 */ /* 0x000fc80000400000 */
[----:B------:R-:W-:Y:S01]  /*2e70*/  FFMA R107, R24, R23, R11 ;  /* 0x00000017186b7223 */ /* 0x000fe2000000000b */
[----:B------:R-:W-:Y:S02]  /*2e80*/  LEA.HI.X R11, R106, UR5, R117, 0x2, P3 ;  /* 0x000000056a0b7c11 */ /* 0x000fe400098f1475 */
[----:B------:R-:W-:Y:S02]  /*2e90*/  ISETP.GT.AND P3, PT, R3, RZ, P1 ;  /* 0x000000ff0300720c */ /* 0x000fe40000f64270 */
[----:B------:R-:W-:-:S05]  /*2ea0*/  F2FP.TF32.F32.PACK_B R107, R107 ;  /* 0x0000006bff6b723e */ /* 0x000fca00024050ff */
[----:B------:R0:W-:Y:S06]  /*2eb0*/  @P2 STG.E desc[UR40][R10.64], R107 ;  /* 0x0000006b0a002986 */ /* 0x0001ec000c101928 */
[----:B------:R-:W-:Y:S05]  /*2ec0*/  @!P3 BRA `(.L_x_35) ;  /* 0x000000000004b947 */ /* 0x000fea0003800000 */
[----:B------:R1:W5:Y:S02]  /*2ed0*/  LDG.E.LTC128B R5, desc[UR40][R6.64+0x4] ;  /* 0x0000042806057981 */ /* 0x000364000c1e1920 */
.L_x_35:
[----:B------:R-:W-:Y:S05]  /*2ee0*/  BSYNC B1 ;  /* 0x0000000000017941 */ /* 0x000fea0003800000 */
.L_x_34:
[----:B-----5:R-:W-:Y:S01]  /*2ef0*/  LOP3.LUT R15, R5, 0xffffe000, RZ, 0xc0, !PT ;  /* 0xffffe000050f7812 */ /* 0x020fe200078ec0ff */
[----:B------:R-:W-:Y:S01]  /*2f00*/  IMAD.IADD R105, R105, 0x1, R21 ;  /* 0x0000000169697824 */ /* 0x000fe200078e0215 */
[----:B------:R-:W-:Y:S01]  /*2f10*/  IADD3 R108, P2, R108, R20, RZ ;  /* 0x000000146c6c7210 */ /* 0x000fe20007f5e0ff */
[----:B------:R-:W-:Y:S01]  /*2f20*/  IMAD.MOV.U32 R24, RZ, RZ, R5 ;  /* 0x000000ffff187224 */ /* 0x000fe200078e0005 */
[----:B------:R-:W-:Y:S01]  /*2f30*/  ISETP.GT.AND P0, PT, R3, 0x8, P0 ;  /* 0x000000080300780c */ /* 0x000fe20000704270 */
[----:B------:R-:W-:Y:S02]  /*2f40*/  FMUL R12, R15, R90 ;  /* 0x0000005a0f0c7220 */ /* 0x000fe40000400000 */
[----:B------:R-:W-:Y:S01]  /*2f50*/  IMAD.X R13, R105, 0x1, R13, P2 ;  /* 0x00000001690d7824 */ /* 0x000fe200010e060d */
[----:B------:R-:W-:Y:S01]  /*2f60*/  LEA R14, P2, R108, R114, 0x2 ;  /* 0x000000726c0e7211 */ /* 0x000fe200078410ff */
[----:B------:R-:W-:-:S03]  /*2f70*/  FFMA R25, R25, R23, R12 ;  /* 0x0000001719197223 */ /* 0x000fc6000000000c */
[----:B------:R-:W-:Y:S02]  /*2f80*/  LEA.HI.X R15, R108, R115, R13, 0x2, P2 ;  /* 0x000000736c0f7211 */ /* 0x000fe400010f140d */
[----:B------:R-:W-:-:S05]  /*2f90*/  F2FP.TF32.F32.PACK_B R25, R25 ;  /* 0x00000019ff19723e */ /* 0x000fca00024050ff */
[----:B------:R2:W-:Y:S04]  /*2fa0*/  @P3 STG.E desc[UR40][R10.64+0x4], R25 ;  /* 0x000004190a003986 */ /* 0x0005e8000c101928 */
[----:B------:R-:W3:Y:S01]  /*2fb0*/  @P0 LDG.E.LTC128B R24, desc[UR40][R14.64] ;  /* 0x000000280e180981 */ /* 0x000ee2000c1e1920 */
[----:B------:R-:W-:Y:S01]  /*2fc0*/  IADD3 R20, P2, R8, R20, RZ ;  /* 0x0000001408147210 */ /* 0x000fe20007f5e0ff */
[----:B------:R-:W-:Y:S01]  /*2fd0*/  BSSY B1, `(.L_x_36) ;  /* 0x0000011000017945 */ /* 0x000fe20003800000 */
[----:B------:R-:W-:-:S03]  /*2fe0*/  ISETP.GT.AND P1, PT, R3, 0x8, P1 ;  /* 0x000000080300780c */ /* 0x000fc60000f24270 */
[----:B------:R-:W-:Y:S01]  /*2ff0*/  IMAD.X R21, R9, 0x1, R105, P2 ;  /* 0x0000000109157824 */ /* 0x000fe200010e0669 */
[C---:B------:R-:W-:Y:S02]  /*3000*/  SHF.L.U64.HI R9, R91.reuse, 0x2, R92 ;  /* 0x000000025b097819 */ /* 0x040fe4000001025c */
[----:B------:R-:W-:Y:S01]  /*3010*/  LEA R12, P2, R91, R10, 0x2 ;  /* 0x0000000a5b0c7211 */ /* 0x000fe200078410ff */
[----:B------:R-:W-:-:S04]  /*3020*/  IMAD.WIDE.U32 R20, R101, R110, R20 ;  /* 0x0000006e65147225 */ /* 0x000fc800078e0014 */
[----:B------:R-:W-:Y:S01]  /*3030*/  IMAD.X R13, R9, 0x1, R11, P2 ;  /* 0x00000001090d7824 */ /* 0x000fe200010e060b */
[----:B------:R-:W-:Y:S02]  /*3040*/  LEA R8, P3, R20, R114, 0x2 ;  /* 0x0000007214087211 */ /* 0x000fe400078610ff */
[----:B---3--:R-:W-:-:S05]  /*3050*/  LOP3.LUT R5, R24, 0xffffe000, RZ, 0xc0, !PT ;  /* 0xffffe00018057812 */ /* 0x008fca00078ec0ff */
[----:B------:R-:W-:-:S04]  /*3060*/  FMUL R5, R5, R90 ;  /* 0x0000005a05057220 */ /* 0x000fc80000400000 */
[----:B------:R-:W-:Y:S01]  /*3070*/  FFMA R101, R26, R23, R5 ;  /* 0x000000171a657223 */ /* 0x000fe20000000005 */
[----:B------:R-:W-:-:S04]  /*3080*/  IMAD.IADD R5, R103, 0x1, R21 ;  /* 0x0000000167057824 */ /* 0x000fc800078e0215 */
[----:B------:R-:W-:Y:S02]  /*3090*/  F2FP.TF32.F32.PACK_B R101, R101 ;  /* 0x00000065ff65723e */ /* 0x000fe400024050ff */
[----:B------:R-:W-:-:S03]  /*30a0*/  LEA.HI.X R9, R20, R115, R5, 0x2, P3 ;  /* 0x0000007314097211 */ /* 0x000fc600018f1405 */
[----:B------:R2:W-:Y:S01]  /*30b0*/  @P0 STG.E desc[UR40][R12.64], R101 ;  /* 0x000000650c000986 */ /* 0x0005e2000c101928 */
[----:B------:R-:W-:Y:S05]  /*30c0*/  @!P1 BRA `(.L_x_37) ;  /* 0x0000000000049947 */ /* 0x000fea0003800000 */
[----:B------:R3:W5:Y:S02]  /*30d0*/  LDG.E.LTC128B R24, desc[UR40][R8.64+0x4] ;  /* 0x0000042808187981 */ /* 0x000764000c1e1920 */
.L_x_37:
[----:B------:R-:W-:Y:S05]  /*30e0*/  BSYNC B1 ;  /* 0x0000000000017941 */ /* 0x000fea0003800000 */
.L_x_36:
[----:B-----5:R-:W-:Y:S01]  /*30f0*/  LOP3.LUT R5, R24, 0xffffe000, RZ, 0xc0, !PT ;  /* 0xffffe00018057812 */ /* 0x020fe200078ec0ff */
[----:B------:R-:W-:Y:S01]  /*3100*/  BSSY B1, `(.L_x_38) ;  /* 0x0000009000017945 */ /* 0x000fe20003800000 */
[----:B------:R-:W-:-:S03]  /*3110*/  ISETP.GT.AND P0, PT, R4, 0x8, PT ;  /* 0x000000080400780c */ /* 0x000fc60003f04270 */
[----:B------:R-:W-:Y:S01]  /*3120*/  FMUL R14, R5, R90 ;  /* 0x0000005a050e7220 */ /* 0x000fe20000400000 */
[----:B------:R-:W-:-:S03]  /*3130*/  ISETP.GT.AND P2, PT, R3, RZ, P0 ;  /* 0x000000ff0300720c */ /* 0x000fc60000744270 */
[----:B------:R-:W-:-:S05]  /*3140*/  FFMA R27, R27, R23, R14 ;  /* 0x000000171b1b7223 */ /* 0x000fca000000000e */
[----:B------:R-:W-:-:S05]  /*3150*/  F2FP.TF32.F32.PACK_B R27, R27 ;  /* 0x0000001bff1b723e */ /* 0x000fca00024050ff */
[----:B------:R4:W-:Y:S01]  /*3160*/  @P1 STG.E desc[UR40][R12.64+0x4], R27 ;  /* 0x0000041b0c001986 */ /* 0x0009e2000c101928 */
[----:B------:R-:W-:Y:S05]  /*3170*/  @!P2 BRA `(.L_x_39) ;  /* 0x000000000004a947 */ /* 0x000fea0003800000 */
[----:B------:R0:W5:Y:S02]  /*3180*/  LDG.E.LTC128B R24, desc[UR40][R6.64+0x20] ;  /* 0x0000202806187981 */ /* 0x000164000c1e1920 */
.L_x_39:
[----:B------:R-:W-:Y:S05]  /*3190*/  BSYNC B1 ;  /* 0x0000000000017941 */ /* 0x000fea0003800000 */
.L_x_38:
        /* <DEDUP_REMOVED lines=10> */
.L_x_41:
[----:B------:R-:W-:Y:S05]  /*3240*/  BSYNC B1 ;  /* 0x0000000000017941 */ /* 0x000fea0003800000 */
.L_x_40:
[----:B0----5:R-:W-:Y:S01]  /*3250*/  LOP3.LUT R5, R24, 0xffffe000, RZ, 0xc0, !PT ;  /* 0xffffe00018057812 */ /* 0x021fe200078ec0ff */
[----:B------:R-:W-:Y:S01]  /*3260*/  BSSY B1, `(.L_x_42) ;  /* 0x0000008000017945 */ /* 0x000fe20003800000 */
[----:B------:R-:W-:-:S03]  /*3270*/  ISETP.GT.AND P0, PT, R3, 0x8, P0 ;  /* 0x000000080300780c */ /* 0x000fc60000704270 */
[----:B------:R-:W-:-:S04]  /*3280*/  FMUL R14, R5, R90 ;  /* 0x0000005a050e7220 */ /* 0x000fc80000400000 */
[----:B------:R-:W-:-:S05]  /*3290*/  FFMA R29, R29, R23, R14 ;  /* 0x000000171d1d7223 */ /* 0x000fca000000000e */
[----:B------:R-:W-:-:S05]  /*32a0*/  F2FP.TF32.F32.PACK_B R29, R29 ;  /* 0x0000001dff1d723e */ /* 0x000fca00024050ff */
[----:B------:R0:W-:Y:S01]  /*32b0*/  @P3 STG.E desc[UR40][R10.64+0x24], R29 ;  /* 0x0000241d0a003986 */ /* 0x0001e2000c101928 */
[----:B------:R-:W-:Y:S05]  /*32c0*/  @!P0 BRA `(.L_x_43) ;  /* 0x0000000000048947 */ /* 0x000fea0003800000 */
[----:B------:R0:W5:Y:S02]  /*32d0*/  LDG.E.LTC128B R24, desc[UR40][R8.64+0x20] ;  /* 0x0000202808187981 */ /* 0x000164000c1e1920 */
.L_x_43:
[----:B------:R-:W-:Y:S05]  /*32e0*/  BSYNC B1 ;  /* 0x0000000000017941 */ /* 0x000fea0003800000 */
.L_x_42:
[----:B-----5:R-:W-:Y:S01]  /*32f0*/  LOP3.LUT R5, R24, 0xffffe000, RZ, 0xc0, !PT ;  /* 0xffffe00018057812 */ /* 0x020fe200078ec0ff */
        /* <DEDUP_REMOVED lines=8> */
.L_x_45:
[----:B------:R-:W-:Y:S05]  /*3380*/  BSYNC B1 ;  /* 0x0000000000017941 */ /* 0x000fea0003800000 */
.L_x_44:
[----:B0----5:R-:W-:Y:S01]  /*3390*/  LOP3.LUT R5, R24, 0xffffe000, RZ, 0xc0, !PT ;  /* 0xffffe00018057812 */ /* 0x021fe200078ec0ff */
        /* <DEDUP_REMOVED lines=9> */
.L_x_47:
[----:B------:R-:W-:Y:S05]  /*3430*/  BSYNC B1 ;  /* 0x0000000000017941 */ /* 0x000fea0003800000 */
.L_x_46:
        /* <DEDUP_REMOVED lines=10> */
.L_x_49:
[----:B------:R-:W-:Y:S05]  /*34e0*/  BSYNC B1 ;  /* 0x0000000000017941 */ /* 0x000fea0003800000 */
.L_x_48:
        /* <DEDUP_REMOVED lines=9> */
.L_x_51:
[----:B------:R-:W-:Y:S05]  /*3580*/  BSYNC B1 ;  /* 0x0000000000017941 */ /* 0x000fea0003800000 */
.L_x_50:
        /* <DEDUP_REMOVED lines=9> */
.L_x_53:
[----:B------:R-:W-:Y:S05]  /*3620*/  BSYNC B1 ;  /* 0x0000000000017941 */ /* 0x000fea0003800000 */
.L_x_52:
        /* <DEDUP_REMOVED lines=10> */
.L_x_55:
[----:B------:R-:W-:Y:S05]  /*36d0*/  BSYNC B1 ;  /* 0x0000000000017941 */ /* 0x000fea0003800000 */
.L_x_54:
        /* <DEDUP_REMOVED lines=10> */
.L_x_57:
[----:B------:R-:W-:Y:S05]  /*3780*/  BSYNC B1 ;  /* 0x0000000000017941 */ /* 0x000fea0003800000 */
.L_x_56:
        /* <DEDUP_REMOVED lines=9> */
.L_x_59:
[----:B------:R-:W-:Y:S05]  /*3820*/  BSYNC B1 ;  /* 0x0000000000017941 */ /* 0x000fea0003800000 */
.L_x_58:
        /* <DEDUP_REMOVED lines=9> */
.L_x_61:
[----:B------:R-:W-:Y:S05]  /*38c0*/  BSYNC B1 ;  /* 0x0000000000017941 */ /* 0x000fea0003800000 */
.L_x_60:
        /* <DEDUP_REMOVED lines=10> */
.L_x_63:
[----:B------:R-:W-:Y:S05]  /*3970*/  BSYNC B1 ;  /* 0x0000000000017941 */ /* 0x000fea0003800000 */
.L_x_62:
        /* <DEDUP_REMOVED lines=10> */
.L_x_65:
[----:B------:R-:W-:Y:S05]  /*3a20*/  BSYNC B1 ;  /* 0x0000000000017941 */ /* 0x000fea0003800000 */
.L_x_64:
        /* <DEDUP_REMOVED lines=9> */
.L_x_67:
[----:B------:R-:W-:Y:S05]  /*3ac0*/  BSYNC B1 ;  /* 0x0000000000017941 */ /* 0x000fea0003800000 */
.L_x_66:
        /* <DEDUP_REMOVED lines=9> */
.L_x_69:
[----:B------:R-:W-:Y:S05]  /*3b60*/  BSYNC B1 ;  /* 0x0000000000017941 */ /* 0x000fea0003800000 */
.L_x_68:
        /* <DEDUP_REMOVED lines=10> */
.L_x_71:
[----:B------:R-:W-:Y:S05]  /*3c10*/  BSYNC B1 ;  /* 0x0000000000017941 */ /* 0x000fea0003800000 */
.L_x_70:
        /* <DEDUP_REMOVED lines=10> */
.L_x_73:
[----:B------:R-:W-:Y:S05]  /*3cc0*/  BSYNC B1 ;  /* 0x0000000000017941 */ /* 0x000fea0003800000 */
.L_x_72:
        /* <DEDUP_REMOVED lines=9> */
.L_x_75:
[----:B------:R-:W-:Y:S05]  /*3d60*/  BSYNC B1 ;  /* 0x0000000000017941 */ /* 0x000fea0003800000 */
.L_x_74:
        /* <DEDUP_REMOVED lines=9> */
.L_x_77:
[----:B------:R-:W-:Y:S05]  /*3e00*/  BSYNC B1 ;  /* 0x0000000000017941 */ /* 0x000fea0003800000 */
.L_x_76:
        /* <DEDUP_REMOVED lines=10> */
.L_x_79:
[----:B------:R-:W-:Y:S05]  /*3eb0*/  BSYNC B1 ;  /* 0x0000000000017941 */ /* 0x000fea0003800000 */
.L_x_78:
        /* <DEDUP_REMOVED lines=10> */
.L_x_81:
[----:B------:R-:W-:Y:S05]  /*3f60*/  BSYNC B1 ;  /* 0x0000000000017941 */ /* 0x000fea0003800000 */
.L_x_80:
        /* <DEDUP_REMOVED lines=9> */
.L_x_83:
[----:B------:R-:W-:Y:S05]  /*4000*/  BSYNC B1 ;  /* 0x0000000000017941 */ /* 0x000fea0003800000 */
.L_x_82:
        /* <DEDUP_REMOVED lines=9> */
.L_x_85:
[----:B------:R-:W-:Y:S05]  /*40a0*/  BSYNC B1 ;  /* 0x0000000000017941 */ /* 0x000fea0003800000 */
.L_x_84:
        /* <DEDUP_REMOVED lines=10> */
.L_x_87:
[----:B------:R-:W-:Y:S05]  /*4150*/  BSYNC B1 ;  /* 0x0000000000017941 */ /* 0x000fea0003800000 */
.L_x_86:
        /* <DEDUP_REMOVED lines=10> */
.L_x_89:
[----:B------:R-:W-:Y:S05]  /*4200*/  BSYNC B1 ;  /* 0x0000000000017941 */ /* 0x000fea0003800000 */
.L_x_88:
        /* <DEDUP_REMOVED lines=9> */
.L_x_91:
[----:B------:R-:W-:Y:S05]  /*42a0*/  BSYNC B1 ;  /* 0x0000000000017941 */ /* 0x000fea0003800000 */
.L_x_90:
        /* <DEDUP_REMOVED lines=9> */
.L_x_93:
[----:B------:R-:W-:Y:S05]  /*4340*/  BSYNC B1 ;  /* 0x0000000000017941 */ /* 0x000fea0003800000 */
.L_x_92:
        /* <DEDUP_REMOVED lines=10> */
.L_x_95:
[----:B------:R-:W-:Y:S05]  /*43f0*/  BSYNC B1 ;  /* 0x0000000000017941 */ /* 0x000fea0003800000 */
.L_x_94:
        /* <DEDUP_REMOVED lines=10> */
.L_x_97:
[----:B------:R-:W-:Y:S05]  /*44a0*/  BSYNC B1 ;  /* 0x0000000000017941 */ /* 0x000fea0003800000 */
.L_x_96:
        /* <DEDUP_REMOVED lines=9> */
.L_x_99:
[----:B------:R-:W-:Y:S05]  /*4540*/  BSYNC B1 ;  /* 0x0000000000017941 */ /* 0x000fea0003800000 */
.L_x_98:
        /* <DEDUP_REMOVED lines=9> */
.L_x_101:
[----:B------:R-:W-:Y:S05]  /*45e0*/  BSYNC B1 ;  /* 0x0000000000017941 */ /* 0x000fea0003800000 */
.L_x_100:
        /* <DEDUP_REMOVED lines=10> */
.L_x_103:
[----:B------:R-:W-:Y:S05]  /*4690*/  BSYNC B1 ;  /* 0x0000000000017941 */ /* 0x000fea0003800000 */
.L_x_102:
        /* <DEDUP_REMOVED lines=10> */
.L_x_105:
[----:B------:R-:W-:Y:S05]  /*4740*/  BSYNC B1 ;  /* 0x0000000000017941 */ /* 0x000fea0003800000 */
.L_x_104:
        /* <DEDUP_REMOVED lines=9> */
.L_x_107:
[----:B------:R-:W-:Y:S05]  /*47e0*/  BSYNC B1 ;  /* 0x0000000000017941 */ /* 0x000fea0003800000 */
.L_x_106:
        /* <DEDUP_REMOVED lines=9> */
.L_x_109:
[----:B------:R-:W-:Y:S05]  /*4880*/  BSYNC B1 ;  /* 0x0000000000017941 */ /* 0x000fea0003800000 */
.L_x_108:
        /* <DEDUP_REMOVED lines=10> */
.L_x_111:
[----:B------:R-:W-:Y:S05]  /*4930*/  BSYNC B1 ;  /* 0x0000000000017941 */ /* 0x000fea0003800000 */
.L_x_110:
        /* <DEDUP_REMOVED lines=10> */
.L_x_113:
[----:B------:R-:W-:Y:S05]  /*49e0*/  BSYNC B1 ;  /* 0x0000000000017941 */ /* 0x000fea0003800000 */
.L_x_112:
        /* <DEDUP_REMOVED lines=9> */
.L_x_115:
[----:B------:R-:W-:Y:S05]  /*4a80*/  BSYNC B1 ;  /* 0x0000000000017941 */ /* 0x000fea0003800000 */
.L_x_114:
        /* <DEDUP_REMOVED lines=9> */
.L_x_117:
[----:B------:R-:W-:Y:S05]  /*4b20*/  BSYNC B1 ;  /* 0x0000000000017941 */ /* 0x000fea0003800000 */
.L_x_116:
        /* <DEDUP_REMOVED lines=10> */
.L_x_119:
[----:B------:R-:W-:Y:S05]  /*4bd0*/  BSYNC B1 ;  /* 0x0000000000017941 */ /* 0x000fea0003800000 */
.L_x_118:
        /* <DEDUP_REMOVED lines=10> */
.L_x_121:
[----:B------:R-:W-:Y:S05]  /*4c80*/  BSYNC B1 ;  /* 0x0000000000017941 */ /* 0x000fea0003800000 */
.L_x_120:
        /* <DEDUP_REMOVED lines=9> */
.L_x_123:
[----:B------:R-:W-:Y:S05]  /*4d20*/  BSYNC B1 ;  /* 0x0000000000017941 */ /* 0x000fea0003800000 */
.L_x_122:
        /* <DEDUP_REMOVED lines=9> */
.L_x_125:
[----:B------:R-:W-:Y:S05]  /*4dc0*/  BSYNC B1 ;  /* 0x0000000000017941 */ /* 0x000fea0003800000 */
.L_x_124:
        /* <DEDUP_REMOVED lines=10> */
.L_x_127:
[----:B------:R-:W-:Y:S05]  /*4e70*/  BSYNC B1 ;  /* 0x0000000000017941 */ /* 0x000fea0003800000 */
.L_x_126:
        /* <DEDUP_REMOVED lines=10> */
.L_x_129:
[----:B------:R-:W-:Y:S05]  /*4f20*/  BSYNC B1 ;  /* 0x0000000000017941 */ /* 0x000fea0003800000 */
.L_x_128:
        /* <DEDUP_REMOVED lines=9> */
.L_x_131:
[----:B------:R-:W-:Y:S05]  /*4fc0*/  BSYNC B1 ;  /* 0x0000000000017941 */ /* 0x000fea0003800000 */
.L_x_130:
        /* <DEDUP_REMOVED lines=9> */
.L_x_133:
[----:B------:R-:W-:Y:S05]  /*5060*/  BSYNC B1 ;  /* 0x0000000000017941 */ /* 0x000fea0003800000 */
.L_x_132:
        /* <DEDUP_REMOVED lines=10> */
.L_x_135:
[----:B------:R-:W-:Y:S05]  /*5110*/  BSYNC B1 ;  /* 0x0000000000017941 */ /* 0x000fea0003800000 */
.L_x_134:
        /* <DEDUP_REMOVED lines=10> */
.L_x_137:
[----:B------:R-:W-:Y:S05]  /*51c0*/  BSYNC B1 ;  /* 0x0000000000017941 */ /* 0x000fea0003800000 */
.L_x_136:
        /* <DEDUP_REMOVED lines=9> */
.L_x_139:
[----:B------:R-:W-:Y:S05]  /*5260*/  BSYNC B1 ;  /* 0x0000000000017941 */ /* 0x000fea0003800000 */
.L_x_138:
        /* <DEDUP_REMOVED lines=9> */
.L_x_141:
[----:B------:R-:W-:Y:S05]  /*5300*/  BSYNC B1 ;  /* 0x0000000000017941 */ /* 0x000fea0003800000 */
.L_x_140:
        /* <DEDUP_REMOVED lines=10> */
.L_x_143:
[----:B------:R-:W-:Y:S05]  /*53b0*/  BSYNC B1 ;  /* 0x0000000000017941 */ /* 0x000fea0003800000 */
.L_x_142:
        /* <DEDUP_REMOVED lines=10> */
.L_x_145:
[----:B------:R-:W-:Y:S05]  /*5460*/  BSYNC B1 ;  /* 0x0000000000017941 */ /* 0x000fea0003800000 */
.L_x_144:
        /* <DEDUP_REMOVED lines=9> */
.L_x_147:
[----:B------:R-:W-:Y:S05]  /*5500*/  BSYNC B1 ;  /* 0x0000000000017941 */ /* 0x000fea0003800000 */
.L_x_146:
        /* <DEDUP_REMOVED lines=9> */
.L_x_149:
[----:B------:R-:W-:Y:S05]  /*55a0*/  BSYNC B1 ;  /* 0x0000000000017941 */ /* 0x000fea0003800000 */
.L_x_148:
        /* <DEDUP_REMOVED lines=10> */
.L_x_151:
[----:B------:R-:W-:Y:S05]  /*5650*/  BSYNC B1 ;  /* 0x0000000000017941 */ /* 0x000fea0003800000 */
.L_x_150:
[----:B-----5:R-:W-:Y:S01]  /*5660*/  LOP3.LUT R5, R24, 0xffffe000, RZ, 0xc0, !PT ;  /* 0xffffe00018057812 */ /* 0x020fe200078ec0ff */
[----:B------:R-:W-:Y:S01]  /*5670*/  BSSY B1, `(.L_x_152) ;  /* 0x000000b000017945 */ /* 0x000fe20003800000 */
[----:B------:R-:W-:Y:S01]  /*5680*/  ISETP.GT.AND P1, PT, R4, 0x79, PT ;  /* 0x000000790400780c */ /* 0x000fe20003f24270 */
[----:B------:R-:W-:Y:S02]  /*5690*/  @P2 IMAD.MOV.U32 R4, RZ, RZ, R10 ;  /* 0x000000ffff042224 */ /* 0x000fe400078e000a */
[----:B------:R-:W-:Y:S01]  /*56a0*/  FMUL R5, R5, R90 ;  /* 0x0000005a05057220 */ /* 0x000fe20000400000 */
[----:B------:R-:W-:-:S03]  /*56b0*/  ISETP.GT.AND P3, PT, R3, RZ, P1 ;  /* 0x000000ff0300720c */ /* 0x000fc60000f64270 */
[----:B------:R-:W-:Y:S01]  /*56c0*/  FFMA R15, R84, R23, R5 ;  /* 0x00000017540f7223 */ /* 0x000fe20000000005 */
[----:B------:R-:W-:-:S04]  /*56d0*/  @P2 IMAD.MOV.U32 R5, RZ, RZ, R11 ;  /* 0x000000ffff052224 */ /* 0x000fc800078e000b */
[----:B------:R-:W-:-:S05]  /*56e0*/  F2FP.TF32.F32.PACK_B R15, R15 ;  /* 0x0000000fff0f723e */ /* 0x000fca00024050ff */
[----:B------:R0:W-:Y:S01]  /*56f0*/  @P2 STG.E desc[UR40][R4.64+0x1e0], R15 ;  /* 0x0001e00f04002986 */ /* 0x0001e2000c101928 */
[----:B------:R-:W-:Y:S05]  /*5700*/  @!P3 BRA `(.L_x_153) ;  /* 0x000000000004b947 */ /* 0x000fea0003800000 */
[----:B------:R0:W5:Y:S02]  /*5710*/  LDG.E.LTC128B R24, desc[UR40][R6.64+0x1e4] ;  /* 0x0001e42806187981 */ /* 0x000164000c1e1920 */
.L_x_153:
[----:B------:R-:W-:Y:S05]  /*5720*/  BSYNC B1 ;  /* 0x0000000000017941 */ /* 0x000fea0003800000 */
.L_x_152:
        /* <DEDUP_REMOVED lines=9> */
.L_x_155:
[----:B------:R-:W-:Y:S05]  /*57c0*/  BSYNC B1 ;  /* 0x0000000000017941 */ /* 0x000fea0003800000 */
.L_x_154:
[----:B-----5:R-:W-:Y:S01]  /*57d0*/  LOP3.LUT R5, R24, 0xffffe000, RZ, 0xc0, !PT ;  /* 0xffffe00018057812 */ /* 0x020fe200078ec0ff */
[----:B------:R-:W-:Y:S01]  /*57e0*/  @P0 IMAD.MOV.U32 R4, RZ, RZ, R12 ;  /* 0x000000ffff040224 */ /* 0x000fe200078e000c */
[----:B------:R-:W-:Y:S01]  /*57f0*/  ISETP.GT.AND P1, PT, R3, 0x8, P1 ;  /* 0x000000080300780c */ /* 0x000fe20000f24270 */
[----:B------:R-:W-:Y:S02]  /*5800*/  BSSY B1, `(.L_x_156) ;  /* 0x0000008000017945 */ /* 0x000fe40003800000 */
[----:B------:R-:W-:-:S04]  /*5810*/  FMUL R5, R5, R90 ;  /* 0x0000005a05057220 */ /* 0x000fc80000400000 */
[----:B-1----:R-:W-:Y:S01]  /*5820*/  FFMA R7, R86, R23, R5 ;  /* 0x0000001756077223 */ /* 0x002fe20000000005 */
[----:B------:R-:W-:-:S04]  /*5830*/  @P0 IMAD.MOV.U32 R5, RZ, RZ, R13 ;  /* 0x000000ffff050224 */ /* 0x000fc800078e000d */
[----:B------:R-:W-:-:S05]  /*5840*/  F2FP.TF32.F32.PACK_B R7, R7 ;  /* 0x00000007ff07723e */ /* 0x000fca00024050ff */
[----:B------:R1:W-:Y:S01]  /*5850*/  @P0 STG.E desc[UR40][R4.64+0x1e0], R7 ;  /* 0x0001e00704000986 */ /* 0x0003e2000c101928 */
[----:B------:R-:W-:Y:S05]  /*5860*/  @!P1 BRA `(.L_x_157) ;  /* 0x0000000000049947 */ /* 0x000fea0003800000 */
[----:B------:R0:W5:Y:S02]  /*5870*/  LDG.E.LTC128B R24, desc[UR40][R8.64+0x1e4] ;  /* 0x0001e42808187981 */ /* 0x000164000c1e1920 */
.L_x_157:
[----:B------:R-:W-:Y:S05]  /*5880*/  BSYNC B1 ;  /* 0x0000000000017941 */ /* 0x000fea0003800000 */
.L_x_156:
[----:B------:R-:W-:Y:S05]  /*5890*/  @!P1 BRA `(.L_x_158) ;  /* 0x0000001000e89947 */ /* 0x000fea0003800000 */
[----:B-----5:R-:W-:-:S05]  /*58a0*/  LOP3.LUT R3, R24, 0xffffe000, RZ, 0xc0, !PT ;  /* 0xffffe00018037812 */ /* 0x020fca00078ec0ff */
[----:B-1----:R-:W-:-:S04]  /*58b0*/  FMUL R4, R3, R90 ;  /* 0x0000005a03047220 */ /* 0x002fc80000400000 */
[----:B------:R-:W-:-:S05]  /*58c0*/  FFMA R87, R87, R23, R4 ;  /* 0x0000001757577223 */ /* 0x000fca0000000004 */
[----:B------:R-:W-:-:S05]  /*58d0*/  F2FP.TF32.F32.PACK_B R87, R87 ;  /* 0x00000057ff57723e */ /* 0x000fca00024050ff */
[----:B------:R1:W-:Y:S01]  /*58e0*/  STG.E desc[UR40][R12.64+0x1e4], R87 ;  /* 0x0001e4570c007986 */ /* 0x0003e2000c101928 */
[----:B------:R-:W-:Y:S05]  /*58f0*/  BRA `(.L_x_158) ;  /* 0x0000001000d07947 */ /* 0x000fea0003800000 */
.L_x_33:
[----:B------:R-:W-:Y:S01]  /*5900*/  ISETP.GT.AND P4, PT, R4, 0x1, PT ;  /* 0x000000010400780c */ /* 0x000fe20003f84270 */
[----:B------:R-:W-:Y:S01]  /*5910*/  ULDC.64 UR4, c[0x0][0x5c0] ;  /* 0x0001700000047ab9 */ /* 0x000fe20000000a00 */
[-C--:B------:R-:W-:Y:S01]  /*5920*/  FMUL R5, R24, R23.reuse ;  /* 0x0000001718057220 */ /* 0x080fe20000400000 */
[----:B------:R-:W-:Y:S01]  /*5930*/  LEA R6, P3, R106, UR4, 0x2 ;  /* 0x000000046a067c11 */ /* 0x000fe2000f8610ff */
[-C--:B------:R-:W-:Y:S01]  /*5940*/  FMUL R25, R25, R23.reuse ;  /* 0x0000001719197220 */ /* 0x080fe20000400000 */
[----:B------:R-:W-:Y:S01]  /*5950*/  ISETP.GT.AND P1, PT, R3, RZ, P4 ;  /* 0x000000ff0300720c */ /* 0x000fe20002724270 */
[-C--:B------:R-:W-:Y:S01]  /*5960*/  FMUL R11, R26, R23.reuse ;  /* 0x000000171a0b7220 */ /* 0x080fe20000400000 */
[----:B------:R-:W-:Y:S01]  /*5970*/  LEA.HI.X R7, R106, UR5, R117, 0x2, P3 ;  /* 0x000000056a077c11 */ /* 0x000fe200098f1475 */
[----:B------:R-:W-:Y:S01]  /*5980*/  FMUL R27, R27, R23 ;  /* 0x000000171b1b7220 */ /* 0x000fe20000400000 */
[----:B------:R-:W-:Y:S01]  /*5990*/  F2FP.TF32.F32.PACK_B R5, R5 ;  /* 0x00000005ff05723e */ /* 0x000fe200024050ff */
[----:B------:R-:W-:Y:S01]  /*59a0*/  FMUL R29, R29, R23 ;  /* 0x000000171d1d7220 */ /* 0x000fe20000400000 */
[----:B------:R-:W-:Y:S01]  /*59b0*/  F2FP.TF32.F32.PACK_B R25, R25 ;  /* 0x00000019ff19723e */ /* 0x000fe200024050ff */
[-C--:B------:R-:W-:Y:S01]  /*59c0*/  FMUL R31, R31, R23.reuse ;  /* 0x000000171f1f7220 */ /* 0x080fe20000400000 */
[C---:B------:R-:W-:Y:S01]  /*59d0*/  SHF.L.U64.HI R9, R91.reuse, 0x2, R92 ;  /* 0x000000025b097819 */ /* 0x040fe2000001025c */
[----:B------:R0:W-:Y:S01]  /*59e0*/  @P2 STG.E desc[UR40][R6.64], R5 ;  /* 0x0000000506002986 */ /* 0x0001e2000c101928 */
[----:B------:R-:W-:Y:S01]  /*59f0*/  LEA R8, P3, R91, R6, 0x2 ;  /* 0x000000065b087211 */ /* 0x000fe200078610ff */
[-C--:B------:R-:W-:Y:S01]  /*5a00*/  FMUL R13, R32, R23.reuse ;  /* 0x00000017200d7220 */ /* 0x080fe20000400000 */
[C---:B------:R-:W-:Y:S01]  /*5a10*/  ISETP.GT.AND P2, PT, R4.reuse, 0x8, PT ;  /* 0x000000080400780c */ /* 0x040fe20003f44270 */
[----:B------:R-:W-:Y:S01]  /*5a20*/  @P1 STG.E desc[UR40][R6.64+0x4], R25 ;  /* 0x0000041906001986 */ /* 0x000fe2000c101928 */
[----:B------:R-:W-:Y:S01]  /*5a30*/  ISETP.GT.AND P1, PT, R4, 0x9, PT ;  /* 0x000000090400780c */ /* 0x000fe20003f24270 */
[----:B------:R-:W-:Y:S01]  /*5a40*/  IMAD.X R9, R9, 0x1, R7, P3 ;  /* 0x0000000109097824 */ /* 0x000fe200018e0607 */
[----:B------:R-:W-:Y:S01]  /*5a50*/  ISETP.GT.AND P0, PT, R3, 0x8, P0 ;  /* 0x000000080300780c */ /* 0x000fe20000704270 */
[-C--:B------:R-:W-:Y:S01]  /*5a60*/  FMUL R33, R33, R23.reuse ;  /* 0x0000001721217220 */ /* 0x080fe20000400000 */
[----:B------:R-:W-:Y:S01]  /*5a70*/  ISETP.GT.AND P4, PT, R3, 0x8, P4 ;  /* 0x000000080300780c */ /* 0x000fe20002784270 */
[-C--:B------:R-:W-:Y:S01]  /*5a80*/  FMUL R35, R35, R23.reuse ;  /* 0x0000001723237220 */ /* 0x080fe20000400000 */
[C---:B------:R-:W-:Y:S01]  /*5a90*/  ISETP.GT.AND P5, PT, R3.reuse, RZ, P2 ;  /* 0x000000ff0300720c */ /* 0x040fe200017a4270 */
[-C--:B0-----:R-:W-:Y:S01]  /*5aa0*/  FMUL R5, R28, R23.reuse ;  /* 0x000000171c057220 */ /* 0x081fe20000400000 */
[----:B------:R-:W-:Y:S01]  /*5ab0*/  ISETP.GT.AND P3, PT, R3, RZ, P1 ;  /* 0x000000ff0300720c */ /* 0x000fe20000f64270 */
[----:B------:R-:W-:Y:S01]  /*5ac0*/  FMUL R37, R37, R23 ;  /* 0x0000001725257220 */ /* 0x000fe20000400000 */
[----:B------:R-:W-:Y:S01]  /*5ad0*/  F2FP.TF32.F32.PACK_B R11, R11 ;  /* 0x0000000bff0b723e */ /* 0x000fe200024050ff */
[----:B------:R-:W-:Y:S01]  /*5ae0*/  FMUL R39, R39, R23 ;  /* 0x0000001727277220 */ /* 0x000fe20000400000 */
[----:B------:R-:W-:Y:S01]  /*5af0*/  F2FP.TF32.F32.PACK_B R27, R27 ;  /* 0x0000001bff1b723e */ /* 0x000fe200024050ff */
[----:B------:R-:W-:Y:S01]  /*5b00*/  FMUL R41, R41, R23 ;  /* 0x0000001729297220 */ /* 0x000fe20000400000 */
[----:B------:R-:W-:Y:S01]  /*5b10*/  F2FP.TF32.F32.PACK_B R5, R5 ;  /* 0x00000005ff05723e */ /* 0x000fe200024050ff */
[----:B------:R0:W-:Y:S01]  /*5b20*/  @P0 STG.E desc[UR40][R8.64], R11 ;  /* 0x0000000b08000986 */ /* 0x0001e2000c101928 */
[----:B------:R-:W-:Y:S01]  /*5b30*/  F2FP.TF32.F32.PACK_B R29, R29 ;  /* 0x0000001dff1d723e */ /* 0x000fe200024050ff */
[-C--:B------:R-:W-:Y:S01]  /*5b40*/  FMUL R43, R43, R23.reuse ;  /* 0x000000172b2b7220 */ /* 0x080fe20000400000 */
[C---:B------:R-:W-:Y:S01]  /*5b50*/  ISETP.GT.AND P0, PT, R4.reuse, 0x10, PT ;  /* 0x000000100400780c */ /* 0x040fe20003f04270 */
[----:B------:R-:W-:Y:S01]  /*5b60*/  @P4 STG.E desc[UR40][R8.64+0x4], R27 ;  /* 0x0000041b08004986 */ /* 0x000fe2000c101928 */
[----:B------:R-:W-:Y:S01]  /*5b70*/  ISETP.GT.AND P2, PT, R3, 0x8, P2 ;  /* 0x000000080300780c */ /* 0x000fe20001744270 */
[-C--:B------:R-:W-:Y:S01]  /*5b80*/  FMUL R45, R45, R23.reuse ;  /* 0x000000172d2d7220 */ /* 0x080fe20000400000 */
[C---:B------:R-:W-:Y:S01]  /*5b90*/  ISETP.GT.AND P1, PT, R3.reuse, 0x8, P1 ;  /* 0x000000080300780c */ /* 0x040fe20000f24270 */
[----:B------:R1:W-:Y:S01]  /*5ba0*/  @P5 STG.E desc[UR40][R6.64+0x20], R5 ;  /* 0x0000200506005986 */ /* 0x0003e2000c101928 */
[----:B------:R-:W-:Y:S01]  /*5bb0*/  ISETP.GT.AND P5, PT, R3, RZ, P0 ;  /* 0x000000ff0300720c */ /* 0x000fe200007a4270 */
[----:B------:R-:W-:Y:S01]  /*5bc0*/  FMUL R47, R47, R23 ;  /* 0x000000172f2f7220 */ /* 0x000fe20000400000 */
[----:B------:R-:W-:Y:S01]  /*5bd0*/  F2FP.TF32.F32.PACK_B R31, R31 ;  /* 0x0000001fff1f723e */ /* 0x000fe200024050ff */
[----:B------:R-:W-:Y:S01]  /*5be0*/  @P3 STG.E desc[UR40][R6.64+0x24], R29 ;  /* 0x0000241d06003986 */ /* 0x000fe2000c101928 */
[----:B------:R-:W-:Y:S01]  /*5bf0*/  ISETP.GT.AND P3, PT, R4, 0x11, PT ;  /* 0x000000110400780c */ /* 0x000fe20003f64270 */
[----:B0-----:R-:W-:Y:S01]  /*5c00*/  FMUL R11, R30, R23 ;  /* 0x000000171e0b7220 */ /* 0x001fe20000400000 */
[----:B------:R-:W-:Y:S01]  /*5c10*/  F2FP.TF32.F32.PACK_B R13, R13 ;  /* 0x0000000dff0d723e */ /* 0x000fe200024050ff */
[-C--:B------:R-:W-:Y:S01]  /*5c20*/  FMUL R49, R49, R23.reuse ;  /* 0x0000001731317220 */ /* 0x080fe20000400000 */
[----:B------:R-:W-:Y:S01]  /*5c30*/  ISETP.GT.AND P4, PT, R3, RZ, P3 ;  /* 0x000000ff0300720c */ /* 0x000fe20001f84270 */
[----:B------:R-:W-:Y:S01]  /*5c40*/  FMUL R51, R51, R23 ;  /* 0x0000001733337220 */ /* 0x000fe20000400000 */
[----:B------:R-:W-:Y:S01]  /*5c50*/  F2FP.TF32.F32.PACK_B R11, R11 ;  /* 0x0000000bff0b723e */ /* 0x000fe200024050ff */
[----:B-1----:R-:W-:Y:S01]  /*5c60*/  FMUL R5, R34, R23 ;  /* 0x0000001722057220 */ /* 0x002fe20000400000 */
[----:B------:R-:W-:Y:S01]  /*5c70*/  F2FP.TF32.F32.PACK_B R33, R33 ;  /* 0x00000021ff21723e */ /* 0x000fe200024050ff */
[-C--:B------:R-:W-:Y:S01]  /*5c80*/  FMUL R53, R53, R23.reuse ;  /* 0x0000001735357220 */ /* 0x080fe20000400000 */
[----:B------:R-:W-:Y:S01]  /*5c90*/  ISETP.GT.AND P0, PT, R3, 0x8, P0 ;  /* 0x000000080300780c */ /* 0x000fe20000704270 */
[----:B------:R0:W-:Y:S01]  /*5ca0*/  @P2 STG.E desc[UR40][R8.64+0x20], R11 ;  /* 0x0000200b08002986 */ /* 0x0001e2000c101928 */
[C---:B------:R-:W-:Y:S01]  /*5cb0*/  ISETP.GT.AND P2, PT, R4.reuse, 0x19, PT ;  /* 0x000000190400780c */ /* 0x040fe20003f44270 */
[----:B------:R-:W-:Y:S01]  /*5cc0*/  FMUL R55, R55, R23 ;  /* 0x0000001737377220 */ /* 0x000fe20000400000 */
[----:B------:R-:W-:Y:S01]  /*5cd0*/  F2FP.TF32.F32.PACK_B R5, R5 ;  /* 0x00000005ff05723e */ /* 0x000fe200024050ff */
[----:B------:R-:W-:Y:S01]  /*5ce0*/  @P1 STG.E desc[UR40][R8.64+0x24], R31 ;  /* 0x0000241f08001986 */ /* 0x000fe2000c101928 */
[----:B------:R-:W-:Y:S01]  /*5cf0*/  ISETP.GT.AND P1, PT, R4, 0x18, PT ;  /* 0x000000180400780c */ /* 0x000fe20003f24270 */
[----:B------:R-:W-:Y:S01]  /*5d00*/  FMUL R57, R57, R23 ;  /* 0x0000001739397220 */ /* 0x000fe20000400000 */
[----:B------:R-:W-:Y:S01]  /*5d10*/  F2FP.TF32.F32.PACK_B R35, R35 ;  /* 0x00000023ff23723e */ /* 0x000fe200024050ff */
[----:B------:R1:W-:Y:S01]  /*5d20*/  @P5 STG.E desc[UR40][R6.64+0x40], R13 ;  /* 0x0000400d06005986 */ /* 0x0003e2000c101928 */
[----:B------:R-:W-:Y:S01]  /*5d30*/  ISETP.GT.AND P5, PT, R3, RZ, P1 ;  /* 0x000000ff0300720c */ /* 0x000fe20000fa4270 */
[----:B------:R-:W-:Y:S01]  /*5d40*/  FMUL R59, R59, R23 ;  /* 0x000000173b3b7220 */ /* 0x000fe20000400000 */
[----:B------:R-:W-:Y:S01]  /*5d50*/  F2FP.TF32.F32.PACK_B R37, R37 ;  /* 0x00000025ff25723e */ /* 0x000fe200024050ff */
[----:B------:R-:W-:Y:S01]  /*5d60*/  @P4 STG.E desc[UR40][R6.64+0x44], R33 ;  /* 0x0000442106004986 */ /* 0x000fe2000c101928 */
[C---:B------:R-:W-:Y:S01]  /*5d70*/  ISETP.GT.AND P4, PT, R3.reuse, 0x8, P3 ;  /* 0x000000080300780c */ /* 0x040fe20001f84270 */
[-C--:B0-----:R-:W-:Y:S01]  /*5d80*/  FMUL R11, R36, R23.reuse ;  /* 0x00000017240b7220 */ /* 0x081fe20000400000 */
[----:B------:R-:W-:Y:S01]  /*5d90*/  ISETP.GT.AND P3, PT, R3, RZ, P2 ;  /* 0x000000ff0300720c */ /* 0x000fe20001764270 */
[----:B------:R0:W-:Y:S01]  /*5da0*/  @P0 STG.E desc[UR40][R8.64+0x40], R5 ;  /* 0x0000400508000986 */ /* 0x0001e2000c101928 */
[----:B------:R-:W-:Y:S01]  /*5db0*/  ISETP.GT.AND P0, PT, R4, 0x20, PT ;  /* 0x000000200400780c */ /* 0x000fe20003f04270 */
[----:B------:R-:W-:Y:S01]  /*5dc0*/  FMUL R61, R61, R23 ;  /* 0x000000173d3d7220 */ /* 0x000fe20000400000 */
[----:B------:R-:W-:Y:S01]  /*5dd0*/  F2FP.TF32.F32.PACK_B R11, R11 ;  /* 0x0000000bff0b723e */ /* 0x000fe200024050ff */
[-C--:B-1----:R-:W-:Y:S01]  /*5de0*/  FMUL R13, R40, R23.reuse ;  /* 0x00000017280d7220 */ /* 0x082fe20000400000 */
[----:B------:R-:W-:Y:S01]  /*5df0*/  ISETP.GT.AND P1, PT, R3, 0x8, P1 ;  /* 0x000000080300780c */ /* 0x000fe20000f24270 */
[----:B------:R-:W-:Y:S01]  /*5e00*/  FMUL R63, R63, R23 ;  /* 0x000000173f3f7220 */ /* 0x000fe20000400000 */
[----:B------:R-:W-:Y:S01]  /*5e10*/  F2FP.TF32.F32.PACK_B R39, R39 ;  /* 0x00000027ff27723e */ /* 0x000fe200024050ff */
[----:B------:R-:W-:Y:S01]  /*5e20*/  FMUL R65, R65, R23 ;  /* 0x0000001741417220 */ /* 0x000fe20000400000 */
[----:B------:R-:W-:Y:S01]  /*5e30*/  F2FP.TF32.F32.PACK_B R13, R13 ;  /* 0x0000000dff0d723e */ /* 0x000fe200024050ff */
[----:B------:R-:W-:Y:S01]  /*5e40*/  @P4 STG.E desc[UR40][R8.64+0x44], R35 ;  /* 0x0000442308004986 */ /* 0x000fe2000c101928 */
[C---:B------:R-:W-:Y:S01]  /*5e50*/  ISETP.GT.AND P4, PT, R3.reuse, 0x8, P2 ;  /* 0x000000080300780c */ /* 0x040fe20001784270 */
[-C--:B0-----:R-:W-:Y:S01]  /*5e60*/  FMUL R5, R38, R23.reuse ;  /* 0x0000001726057220 */ /* 0x081fe20000400000 */
[C---:B------:R-:W-:Y:S01]  /*5e70*/  ISETP.GT.AND P2, PT, R4.reuse, 0x21, PT ;  /* 0x000000210400780c */ /* 0x040fe20003f44270 */
[----:B------:R0:W-:Y:S01]  /*5e80*/  @P5 STG.E desc[UR40][R6.64+0x60], R11 ;  /* 0x0000600b06005986 */ /* 0x0001e2000c101928 */
[----:B------:R-:W-:Y:S01]  /*5e90*/  ISETP.GT.AND P5, PT, R3, RZ, P0 ;  /* 0x000000ff0300720c */ /* 0x000fe200007a4270 */
[----:B------:R-:W-:Y:S01]  /*5ea0*/  FMUL R67, R67, R23 ;  /* 0x0000001743437220 */ /* 0x000fe20000400000 */
[----:B------:R-:W-:Y:S01]  /*5eb0*/  F2FP.TF32.F32.PACK_B R5, R5 ;  /* 0x00000005ff05723e */ /* 0x000fe200024050ff */
[----:B------:R-:W-:Y:S01]  /*5ec0*/  @P3 STG.E desc[UR40][R6.64+0x64], R37 ;  /* 0x0000642506003986 */ /* 0x000fe2000c101928 */
[----:B------:R-:W-:Y:S01]  /*5ed0*/  ISETP.GT.AND P3, PT, R3, RZ, P2 ;  /* 0x000000ff0300720c */ /* 0x000fe20001764270 */
[----:B------:R-:W-:Y:S01]  /*5ee0*/  FMUL R69, R69, R23 ;  /* 0x0000001745457220 */ /* 0x000fe20000400000 */
[----:B------:R-:W-:Y:S01]  /*5ef0*/  F2FP.TF32.F32.PACK_B R41, R41 ;  /* 0x00000029ff29723e */ /* 0x000fe200024050ff */
[----:B------:R1:W-:Y:S01]  /*5f00*/  @P1 STG.E desc[UR40][R8.64+0x60], R5 ;  /* 0x0000600508001986 */ /* 0x0003e2000c101928 */
[----:B------:R-:W-:Y:S01]  /*5f10*/  ISETP.GT.AND P1, PT, R4, 0x28, PT ;  /* 0x000000280400780c */ /* 0x000fe20003f24270 */
[-C--:B------:R-:W-:Y:S01]  /*5f20*/  FMUL R71, R71, R23.reuse ;  /* 0x0000001747477220 */ /* 0x080fe20000400000 */
[C---:B------:R-:W-:Y:S01]  /*5f30*/  ISETP.GT.AND P0, PT, R3.reuse, 0x8, P0 ;  /* 0x000000080300780c */ /* 0x040fe20000704270 */
[----:B------:R-:W-:Y:S01]  /*5f40*/  @P4 STG.E desc[UR40][R8.64+0x64], R39 ;  /* 0x0000642708004986 */ /* 0x000fe2000c101928 */
[C---:B------:R-:W-:Y:S01]  /*5f50*/  ISETP.GT.AND P4, PT, R3.reuse, 0x8, P2 ;  /* 0x000000080300780c */ /* 0x040fe20001784270 */
[-C--:B0-----:R-:W-:Y:S01]  /*5f60*/  FMUL R11, R44, R23.reuse ;  /* 0x000000172c0b7220 */ /* 0x081fe20000400000 */
[----:B------:R-:W-:Y:S01]  /*5f70*/  ISETP.GT.AND P2, PT, R4, 0x29, PT ;  /* 0x000000290400780c */ /* 0x000fe20003f44270 */
[----:B------:R0:W-:Y:S01]  /*5f80*/  @P5 STG.E desc[UR40][R6.64+0x80], R13 ;  /* 0x0000800d06005986 */ /* 0x0001e2000c101928 */
[----:B------:R-:W-:Y:S01]  /*5f90*/  ISETP.GT.AND P5, PT, R3, RZ, P1 ;  /* 0x000000ff0300720c */ /* 0x000fe20000fa4270 */
[----:B------:R-:W-:Y:S01]  /*5fa0*/  FMUL R73, R73, R23 ;  /* 0x0000001749497220 */ /* 0x000fe20000400000 */
[----:B------:R-:W-:Y:S01]  /*5fb0*/  F2FP.TF32.F32.PACK_B R43, R43 ;  /* 0x0000002bff2b723e */ /* 0x000fe200024050ff */
[-C--:B-1----:R-:W-:Y:S01]  /*5fc0*/  FMUL R5, R42, R23.reuse ;  /* 0x000000172a057220 */ /* 0x082fe20000400000 */
[----:B------:R-:W-:Y:S01]  /*5fd0*/  @P3 STG.E desc[UR40][R6.64+0x84], R41 ;  /* 0x0000842906003986 */ /* 0x000fe2000c101928 */
[----:B------:R-:W-:Y:S01]  /*5fe0*/  ISETP.GT.AND P3, PT, R3, RZ, P2 ;  /* 0x000000ff0300720c */ /* 0x000fe20001764270 */
[----:B------:R-:W-:Y:S01]  /*5ff0*/  FMUL R75, R75, R23 ;  /* 0x000000174b4b7220 */ /* 0x000fe20000400000 */
[----:B------:R-:W-:Y:S01]  /*6000*/  F2FP.TF32.F32.PACK_B R11, R11 ;  /* 0x0000000bff0b723e */ /* 0x000fe200024050ff */
[----:B------:R-:W-:Y:S01]  /*6010*/  FMUL R77, R77, R23 ;  /* 0x000000174d4d7220 */ /* 0x000fe20000400000 */
[----:B------:R-:W-:Y:S01]  /*6020*/  F2FP.TF32.F32.PACK_B R5, R5 ;  /* 0x00000005ff05723e */ /* 0x000fe200024050ff */
[----:B------:R-:W-:Y:S01]  /*6030*/  FMUL R79, R79, R23 ;  /* 0x000000174f4f7220 */ /* 0x000fe20000400000 */
[----:B------:R-:W-:Y:S01]  /*6040*/  F2FP.TF32.F32.PACK_B R45, R45 ;  /* 0x0000002dff2d723e */ /* 0x000fe200024050ff */
[-C--:B0-----:R-:W-:Y:S01]  /*6050*/  FMUL R13, R48, R23.reuse ;  /* 0x00000017300d7220 */ /* 0x081fe20000400000 */
[----:B------:R-:W-:Y:S01]  /*6060*/  ISETP.GT.AND P1, PT, R3, 0x8, P1 ;  /* 0x000000080300780c */ /* 0x000fe20000f24270 */
[----:B------:R0:W-:Y:S01]  /*6070*/  @P0 STG.E desc[UR40][R8.64+0x80], R5 ;  /* 0x0000800508000986 */ /* 0x0001e2000c101928 */
[----:B------:R-:W-:Y:S01]  /*6080*/  ISETP.GT.AND P0, PT, R4, 0x30, PT ;  /* 0x000000300400780c */ /* 0x000fe20003f04270 */
[----:B------:R-:W-:Y:S01]  /*6090*/  FMUL R81, R81, R23 ;  /* 0x0000001751517220 */ /* 0x000fe20000400000 */
[----:B------:R-:W-:Y:S01]  /*60a0*/  F2FP.TF32.F32.PACK_B R47, R47 ;  /* 0x0000002fff2f723e */ /* 0x000fe200024050ff */
[----:B------:R-:W-:Y:S01]  /*60b0*/  @P4 STG.E desc[UR40][R8.64+0x84], R43 ;  /* 0x0000842b08004986 */ /* 0x000fe2000c101928 */
[C---:B------:R-:W-:Y:S01]  /*60c0*/  ISETP.GT.AND P4, PT, R3.reuse, 0x8, P2 ;  /* 0x000000080300780c */ /* 0x040fe20001784270 */
[-C--:B------:R-:W-:Y:S01]  /*60d0*/  FMUL R15, R82, R23.reuse ;  /* 0x00000017520f7220 */ /* 0x080fe20000400000 */
[----:B------:R-:W-:Y:S01]  /*60e0*/  ISETP.GT.AND P2, PT, R4, 0x31, PT ;  /* 0x000000310400780c */ /* 0x000fe20003f44270 */
[----:B------:R1:W-:Y:S01]  /*60f0*/  @P5 STG.E desc[UR40][R6.64+0xa0], R11 ;  /* 0x0000a00b06005986 */ /* 0x0003e2000c101928 */
[----:B------:R-:W-:Y:S01]  /*6100*/  ISETP.GT.AND P5, PT, R3, RZ, P0 ;  /* 0x000000ff0300720c */ /* 0x000fe200007a4270 */
[----:B------:R-:W-:Y:S01]  /*6110*/  FMUL R83, R83, R23 ;  /* 0x0000001753537220 */ /* 0x000fe20000400000 */
[----:B------:R-:W-:Y:S01]  /*6120*/  F2FP.TF32.F32.PACK_B R13, R13 ;  /* 0x0000000dff0d723e */ /* 0x000fe200024050ff */
[-C--:B0-----:R-:W-:Y:S01]  /*6130*/  FMUL R5, R46, R23.reuse ;  /* 0x000000172e057220 */ /* 0x081fe20000400000 */
[----:B------:R-:W-:Y:S01]  /*6140*/  @P3 STG.E desc[UR40][R6.64+0xa4], R45 ;  /* 0x0000a42d06003986 */ /* 0x000fe2000c101928 */
[----:B------:R-:W-:Y:S01]  /*6150*/  ISETP.GT.AND P3, PT, R3, RZ, P2 ;  /* 0x000000ff0300720c */ /* 0x000fe20001764270 */
[----:B------:R-:W-:Y:S01]  /*6160*/  FMUL R21, R84, R23 ;  /* 0x0000001754157220 */ /* 0x000fe20000400000 */
[----:B------:R-:W-:Y:S01]  /*6170*/  F2FP.TF32.F32.PACK_B R49, R49 ;  /* 0x00000031ff31723e */ /* 0x000fe200024050ff */
[----:B------:R-:W-:Y:S01]  /*6180*/  FMUL R85, R85, R23 ;  /* 0x0000001755557220 */ /* 0x000fe20000400000 */
[----:B------:R-:W-:Y:S01]  /*6190*/  F2FP.TF32.F32.PACK_B R5, R5 ;  /* 0x00000005ff05723e */ /* 0x000fe200024050ff */
[-C--:B------:R-:W-:Y:S01]  /*61a0*/  FMUL R87, R87, R23.reuse ;  /* 0x0000001757577220 */ /* 0x080fe20000400000 */
[----:B------:R-:W-:Y:S01]  /*61b0*/  ISETP.GT.AND P0, PT, R3, 0x8, P0 ;  /* 0x000000080300780c */ /* 0x000fe20000704270 */
[----:B-1----:R-:W-:Y:S01]  /*61c0*/  FMUL R11, R52, R23 ;  /* 0x00000017340b7220 */ /* 0x002fe20000400000 */
[----:B------:R-:W-:Y:S01]  /*61d0*/  F2FP.TF32.F32.PACK_B R51, R51 ;  /* 0x00000033ff33723e */ /* 0x000fe200024050ff */
[----:B------:R0:W-:Y:S01]  /*61e0*/  @P1 STG.E desc[UR40][R8.64+0xa0], R5 ;  /* 0x0000a00508001986 */ /* 0x0001e2000c101928 */
[----:B------:R-:W-:-:S02]  /*61f0*/  ISETP.GT.AND P1, PT, R4, 0x38, PT ;  /* 0x000000380400780c */ /* 0x000fc40003f24270 */
[----:B------:R-:W-:Y:S01]  /*6200*/  F2FP.TF32.F32.PACK_B R11, R11 ;  /* 0x0000000bff0b723e */ /* 0x000fe200024050ff */
[----:B------:R-:W-:Y:S01]  /*6210*/  @P4 STG.E desc[UR40][R8.64+0xa4], R47 ;  /* 0x0000a42f08004986 */ /* 0x000fe2000c101928 */
[C---:B------:R-:W-:Y:S02]  /*6220*/  ISETP.GT.AND P4, PT, R3.reuse, 0x8, P2 ;  /* 0x000000080300780c */ /* 0x040fe40001784270 */
[----:B------:R-:W-:Y:S01]  /*6230*/  ISETP.GT.AND P2, PT, R4, 0x39, PT ;  /* 0x000000390400780c */ /* 0x000fe20003f44270 */
[----:B------:R1:W-:Y:S01]  /*6240*/  @P5 STG.E desc[UR40][R6.64+0xc0], R13 ;  /* 0x0000c00d06005986 */ /* 0x0003e2000c101928 */
[C---:B------:R-:W-:Y:S02]  /*6250*/  ISETP.GT.AND P5, PT, R3.reuse, RZ, P1 ;  /* 0x000000ff0300720c */ /* 0x040fe40000fa4270 */
[----:B------:R-:W-:Y:S01]  /*6260*/  F2FP.TF32.F32.PACK_B R53, R53 ;  /* 0x00000035ff35723e */ /* 0x000fe200024050ff */
[----:B0-----:R-:W-:Y:S01]  /*6270*/  FMUL R5, R50, R23 ;  /* 0x0000001732057220 */ /* 0x001fe20000400000 */
[----:B------:R-:W-:Y:S01]  /*6280*/  @P3 STG.E desc[UR40][R6.64+0xc4], R49 ;  /* 0x0000c43106003986 */ /* 0x000fe2000c101928 */
[----:B------:R-:W-:-:S02]  /*6290*/  ISETP.GT.AND P3, PT, R3, RZ, P2 ;  /* 0x000000ff0300720c */ /* 0x000fc40001764270 */
[----:B------:R-:W-:Y:S02]  /*62a0*/  ISETP.GT.AND P1, PT, R3, 0x8, P1 ;  /* 0x000000080300780c */ /* 0x000fe40000f24270 */
[----:B------:R-:W-:Y:S01]  /*62b0*/  F2FP.TF32.F32.PACK_B R5, R5 ;  /* 0x00000005ff05723e */ /* 0x000fe200024050ff */
[----:B-1----:R-:W-:Y:S01]  /*62c0*/  FMUL R13, R56, R23 ;  /* 0x00000017380d7220 */ /* 0x002fe20000400000 */
[----:B------:R-:W-:-:S03]  /*62d0*/  F2FP.TF32.F32.PACK_B R55, R55 ;  /* 0x00000037ff37723e */ /* 0x000fc600024050ff */
[----:B------:R0:W-:Y:S01]  /*62e0*/  @P0 STG.E desc[UR40][R8.64+0xc0], R5 ;  /* 0x0000c00508000986 */ /* 0x0001e2000c101928 */
[C---:B------:R-:W-:Y:S02]  /*62f0*/  ISETP.GT.AND P0, PT, R4.reuse, 0x40, PT ;  /* 0x000000400400780c */ /* 0x040fe40003f04270 */
        /* <DEDUP_REMOVED lines=71> */
[----:B------:R-:W-:Y:S01]  /*6770*/  @P3 STG.E desc[UR40][R6.64+0x164], R69 ;  /* 0x0001644506003986 */ /* 0x000fe2000c101928 */
[----:B0-----:R-:W-:Y:S01]  /*6780*/  FMUL R5, R70, R23 ;  /* 0x0000001746057220 */ /* 0x001fe20000400000 */
[----:B------:R-:W-:-:S02]  /*6790*/  ISETP.GT.AND P3, PT, R3, RZ, P2 ;  /* 0x000000ff0300720c */ /* 0x000fc40001764270 */
[----:B------:R-:W-:Y:S02]  /*67a0*/  ISETP.GT.AND P0, PT, R3, 0x8, P0 ;  /* 0x000000080300780c */ /* 0x000fe40000704270 */
[----:B------:R-:W-:Y:S01]  /*67b0*/  F2FP.TF32.F32.PACK_B R5, R5 ;  /* 0x00000005ff05723e */ /* 0x000fe200024050ff */
[----:B-1----:R-:W-:Y:S01]  /*67c0*/  FMUL R11, R76, R23 ;  /* 0x000000174c0b7220 */ /* 0x002fe20000400000 */
[----:B------:R-:W-:-:S03]  /*67d0*/  F2FP.TF32.F32.PACK_B R75, R75 ;  /* 0x0000004bff4b723e */ /* 0x000fc600024050ff */
[----:B------:R0:W-:Y:S01]  /*67e0*/  @P1 STG.E desc[UR40][R8.64+0x160], R5 ;  /* 0x0001600508001986 */ /* 0x0001e2000c101928 */
[----:B------:R-:W-:Y:S02]  /*67f0*/  F2FP.TF32.F32.PACK_B R77, R77 ;  /* 0x0000004dff4d723e */ /* 0x000fe400024050ff */
[----:B------:R-:W-:Y:S01]  /*6800*/  F2FP.TF32.F32.PACK_B R11, R11 ;  /* 0x0000000bff0b723e */ /* 0x000fe200024050ff */
[----:B------:R-:W-:Y:S01]  /*6810*/  @P4 STG.E desc[UR40][R8.64+0x164], R71 ;  /* 0x0001644708004986 */ /* 0x000fe2000c101928 */
[C---:B------:R-:W-:Y:S02]  /*6820*/  ISETP.GT.AND P4, PT, R4.reuse, 0x68, PT ;  /* 0x000000680400780c */ /* 0x040fe40003f84270 */
[----:B------:R-:W-:Y:S01]  /*6830*/  F2FP.TF32.F32.PACK_B R79, R79 ;  /* 0x0000004fff4f723e */ /* 0x000fe200024050ff */
[----:B------:R1:W-:Y:S01]  /*6840*/  @P5 STG.E desc[UR40][R6.64+0x180], R13 ;  /* 0x0001800d06005986 */ /* 0x0003e2000c101928 */
[----:B------:R-:W-:Y:S02]  /*6850*/  ISETP.GT.AND P5, PT, R4, 0x69, PT ;  /* 0x000000690400780c */ /* 0x000fe40003fa4270 */
[----:B------:R-:W-:Y:S01]  /*6860*/  F2FP.TF32.F32.PACK_B R81, R81 ;  /* 0x00000051ff51723e */ /* 0x000fe200024050ff */
[----:B------:R-:W-:Y:S01]  /*6870*/  @P3 STG.E desc[UR40][R6.64+0x184], R73 ;  /* 0x0001844906003986 */ /* 0x000fe2000c101928 */
[C---:B------:R-:W-:Y:S01]  /*6880*/  ISETP.GT.AND P3, PT, R3.reuse, 0x8, P2 ;  /* 0x000000080300780c */ /* 0x040fe20001764270 */
[----:B0-----:R-:W-:Y:S01]  /*6890*/  FMUL R5, R74, R23 ;  /* 0x000000174a057220 */ /* 0x001fe20000400000 */
[----:B------:R-:W-:-:S02]  /*68a0*/  ISETP.GT.AND P2, PT, R3, RZ, P4 ;  /* 0x000000ff0300720c */ /* 0x000fc40002744270 */
[C---:B------:R-:W-:Y:S02]  /*68b0*/  ISETP.GT.AND P1, PT, R3.reuse, RZ, P5 ;  /* 0x000000ff0300720c */ /* 0x040fe40002f24270 */
[C---:B------:R-:W-:Y:S01]  /*68c0*/  ISETP.GT.AND P4, PT, R3.reuse, 0x8, P4 ;  /* 0x000000080300780c */ /* 0x040fe20002784270 */
[----:B-1----:R-:W-:Y:S01]  /*68d0*/  FMUL R13, R78, R23 ;  /* 0x000000174e0d7220 */ /* 0x002fe20000400000 */
[----:B------:R-:W-:Y:S02]  /*68e0*/  F2FP.TF32.F32.PACK_B R5, R5 ;  /* 0x00000005ff05723e */ /* 0x000fe400024050ff */
[----:B------:R-:W-:Y:S02]  /*68f0*/  ISETP.GT.AND P5, PT, R3, 0x8, P5 ;  /* 0x000000080300780c */ /* 0x000fe40002fa4270 */
[----:B------:R-:W-:Y:S01]  /*6900*/  F2FP.TF32.F32.PACK_B R13, R13 ;  /* 0x0000000dff0d723e */ /* 0x000fe200024050ff */
[----:B------:R0:W-:Y:S01]  /*6910*/  @P0 STG.E desc[UR40][R8.64+0x180], R5 ;  /* 0x0001800508000986 */ /* 0x0001e2000c101928 */
[----:B------:R-:W-:-:S02]  /*6920*/  ISETP.GT.AND P0, PT, R4, 0x79, PT ;  /* 0x000000790400780c */ /* 0x000fc40003f04270 */
[----:B------:R-:W-:Y:S01]  /*6930*/  F2FP.TF32.F32.PACK_B R15, R15 ;  /* 0x0000000fff0f723e */ /* 0x000fe200024050ff */
[----:B------:R-:W-:Y:S01]  /*6940*/  @P3 STG.E desc[UR40][R8.64+0x184], R75 ;  /* 0x0001844b08003986 */ /* 0x000fe2000c101928 */
[C---:B------:R-:W-:Y:S02]  /*6950*/  ISETP.GT.AND P3, PT, R4.reuse, 0x70, PT ;  /* 0x000000700400780c */ /* 0x040fe40003f64270 */
[----:B------:R-:W-:Y:S01]  /*6960*/  F2FP.TF32.F32.PACK_B R83, R83 ;  /* 0x00000053ff53723e */ /* 0x000fe200024050ff */
[----:B------:R1:W-:Y:S01]  /*6970*/  @P2 STG.E desc[UR40][R6.64+0x1a0], R11 ;  /* 0x0001a00b06002986 */ /* 0x0003e2000c101928 */
[C---:B------:R-:W-:Y:S02]  /*6980*/  ISETP.GT.AND P2, PT, R4.reuse, 0x71, PT ;  /* 0x000000710400780c */ /* 0x040fe40003f44270 */
[----:B------:R-:W-:Y:S01]  /*6990*/  F2FP.TF32.F32.PACK_B R21, R21 ;  /* 0x00000015ff15723e */ /* 0x000fe200024050ff */
[----:B------:R-:W-:Y:S01]  /*69a0*/  @P1 STG.E desc[UR40][R6.64+0x1a4], R77 ;  /* 0x0001a44d06001986 */ /* 0x000fe2000c101928 */
[----:B------:R-:W-:Y:S01]  /*69b0*/  ISETP.GT.AND P1, PT, R4, 0x78, PT ;  /* 0x000000780400780c */ /* 0x000fe20003f24270 */
[----:B------:R-:W-:Y:S01]  /*69c0*/  @P4 IMAD.MOV.U32 R4, RZ, RZ, R8 ;  /* 0x000000ffff044224 */ /* 0x000fe200078e0008 */
[----:B------:R-:W-:Y:S01]  /*69d0*/  F2FP.TF32.F32.PACK_B R85, R85 ;  /* 0x00000055ff55723e */ /* 0x000fe200024050ff */
[----:B0-----:R-:W-:Y:S01]  /*69e0*/  @P4 IMAD.MOV.U32 R5, RZ, RZ, R9 ;  /* 0x000000ffff054224 */ /* 0x001fe200078e0009 */
[----:B------:R-:W-:Y:S01]  /*69f0*/  F2FP.TF32.F32.PACK_B R87, R87 ;  /* 0x00000057ff57723e */ /* 0x000fe200024050ff */
[----:B-1----:R-:W-:-:S03]  /*6a00*/  FMUL R11, R80, R23 ;  /* 0x00000017500b7220 */ /* 0x002fc60000400000 */
[----:B------:R0:W-:Y:S01]  /*6a10*/  @P4 STG.E desc[UR40][R4.64+0x1a0], R13 ;  /* 0x0001a00d04004986 */ /* 0x0001e2000c101928 */
[C---:B------:R-:W-:Y:S02]  /*6a20*/  ISETP.GT.AND P4, PT, R3.reuse, RZ, P3 ;  /* 0x000000ff0300720c */ /* 0x040fe40001f84270 */
[----:B------:R-:W-:Y:S02]  /*6a30*/  ISETP.GT.AND P3, PT, R3, 0x8, P3 ;  /* 0x000000080300780c */ /* 0x000fe40001f64270 */
[----:B------:R-:W-:Y:S01]  /*6a40*/  F2FP.TF32.F32.PACK_B R11, R11 ;  /* 0x0000000bff0b723e */ /* 0x000fe200024050ff */
[----:B0-----:R-:W-:Y:S02]  /*6a50*/  @P5 IMAD.MOV.U32 R4, RZ, RZ, R8 ;  /* 0x000000ffff045224 */ /* 0x001fe400078e0008 */
[----:B------:R-:W-:Y:S01]  /*6a60*/  FMUL R13, R86, R23 ;  /* 0x00000017560d7220 */ /* 0x000fe20000400000 */
[----:B------:R-:W-:-:S04]  /*6a70*/  @P5 IMAD.MOV.U32 R5, RZ, RZ, R9 ;  /* 0x000000ffff055224 */ /* 0x000fc800078e0009 */
[----:B------:R-:W-:Y:S01]  /*6a80*/  F2FP.TF32.F32.PACK_B R13, R13 ;  /* 0x0000000dff0d723e */ /* 0x000fe200024050ff */
[----:B------:R0:W-:Y:S01]  /*6a90*/  @P5 STG.E desc[UR40][R4.64+0x1a4], R79 ;  /* 0x0001a44f04005986 */ /* 0x0001e2000c101928 */
[C---:B------:R-:W-:Y:S02]  /*6aa0*/  ISETP.GT.AND P5, PT, R3.reuse, RZ, P2 ;  /* 0x000000ff0300720c */ /* 0x040fe400017a4270 */
[----:B------:R-:W-:Y:S01]  /*6ab0*/  ISETP.GT.AND P2, PT, R3, 0x8, P2 ;  /* 0x000000080300780c */ /* 0x000fe20001744270 */
[----:B0-----:R-:W-:Y:S02]  /*6ac0*/  @P4 IMAD.MOV.U32 R4, RZ, RZ, R6 ;  /* 0x000000ffff044224 */ /* 0x001fe400078e0006 */
[----:B------:R-:W-:-:S05]  /*6ad0*/  @P4 IMAD.MOV.U32 R5, RZ, RZ, R7 ;  /* 0x000000ffff054224 */ /* 0x000fca00078e0007 */
        /* <DEDUP_REMOVED lines=10> */
[----:B------:R0:W-:Y:S02]  /*6b80*/  @P3 STG.E desc[UR40][R4.64+0x1c0], R15 ;  /* 0x0001c00f04003986 */ /* 0x0001e4000c101928 */
[----:B0-----:R-:W-:Y:S02]  /*6b90*/  @P2 IMAD.MOV.U32 R4, RZ, RZ, R8 ;  /* 0x000000ffff042224 */ /* 0x001fe400078e0008 */
[----:B------:R-:W-:-:S05]  /*6ba0*/  @P2 IMAD.MOV.U32 R5, RZ, RZ, R9 ;  /* 0x000000ffff052224 */ /* 0x000fca00078e0009 */
[----:B------:R0:W-:Y:S02]  /*6bb0*/  @P2 STG.E desc[UR40][R4.64+0x1c4], R83 ;  /* 0x0001c45304002986 */ /* 0x0001e4000c101928 */
[----:B0-----:R-:W-:Y:S02]  /*6bc0*/  @P4 IMAD.MOV.U32 R4, RZ, RZ, R6 ;  /* 0x000000ffff044224 */ /* 0x001fe400078e0006 */
[----:B------:R-:W-:-:S05]  /*6bd0*/  @P4 IMAD.MOV.U32 R5, RZ, RZ, R7 ;  /* 0x000000ffff054224 */ /* 0x000fca00078e0007 */
[----:B------:R0:W-:Y:S04]  /*6be0*/  @P4 STG.E desc[UR40][R4.64+0x1e0], R21 ;  /* 0x0001e01504004986 */ /* 0x0001e8000c101928 */
[----:B------:R1:W-:Y:S01]  /*6bf0*/  @P5 STG.E desc[UR40][R6.64+0x1e4], R85 ;  /* 0x0001e45506005986 */ /* 0x0003e2000c101928 */
[----:B0-----:R-:W-:Y:S02]  /*6c00*/  @P1 IMAD.MOV.U32 R4, RZ, RZ, R8 ;  /* 0x000000ffff041224 */ /* 0x001fe400078e0008 */
[----:B------:R-:W-:-:S05]  /*6c10*/  @P1 IMAD.MOV.U32 R5, RZ, RZ, R9 ;  /* 0x000000ffff051224 */ /* 0x000fca00078e0009 */
[----:B------:R1:W-:Y:S04]  /*6c20*/  @P1 STG.E desc[UR40][R4.64+0x1e0], R13 ;  /* 0x0001e00d04001986 */ /* 0x0003e8000c101928 */
[----:B------:R1:W-:Y:S02]  /*6c30*/  @P0 STG.E desc[UR40][R8.64+0x1e4], R87 ;  /* 0x0001e45708000986 */ /* 0x0003e4000c101928 */
.L_x_158:
[----:B------:R-:W-:Y:S05]  /*6c40*/  BSYNC B0 ;  /* 0x0000000000007941 */ /* 0x000fea0003800000 */
.L_x_32:
[----:B------:R-:W-:Y:S01]  /*6c50*/  IADD3 R16, P0, R16, UR38, RZ ;  /* 0x0000002610107c10 */ /* 0x000fe2000ff1e0ff */
[----:B------:R-:W-:Y:S01]  /*6c60*/  ULDC.64 UR4, c[0x0][0x650] ;  /* 0x0001940000047ab9 */ /* 0x000fe20000000a00 */
[----:B------:R-:W-:Y:S01]  /*6c70*/  PRMT R3, RZ, 0x7610, R3 ;  /* 0x00007610ff037816 */ /* 0x000fe20000000003 */
[----:B------:R-:W-:Y:S01]  /*6c80*/  IMAD.MOV.U32 R100, RZ, RZ, -0x1 ;  /* 0xffffffffff647424 */ /* 0x000fe200078e00ff */
[----:B------:R-:W-:Y:S01]  /*6c90*/  IADD3.X R17, R17, UR37, RZ, P0, !PT ;  /* 0x0000002511117c10 */ /* 0x000fe200087fe4ff */
[----:B--2---:R-:W-:Y:S01]  /*6ca0*/  IMAD.MOV.U32 R101, RZ, RZ, -0x1 ;  /* 0xffffffffff657424 */ /* 0x004fe200078e00ff */
[----:B------:R-:W-:-:S04]  /*6cb0*/  ISETP.GE.U32.AND P0, PT, R16, UR4, PT ;  /* 0x0000000410007c0c */ /* 0x000fc8000bf06070 */
[----:B------:R-:W-:-:S13]  /*6cc0*/  ISETP.GE.U32.AND.EX P0, PT, R17, UR5, PT, P0 ;  /* 0x0000000511007c0c */ /* 0x000fda000bf06100 */
[----:B------:R-:W-:Y:S05]  /*6cd0*/  @P0 BRA `(.L_x_159) ;  /* 0x00000004004c0947 */ /* 0x000fea0003800000 */
[----:B0-----:R-:W0:Y:S01]  /*6ce0*/  LDC.64 R10, c[0x0][0x628] ;  /* 0x00018a00ff0a7b82 */ /* 0x001e220000000a00 */
[----:B-1--4-:R-:W1:Y:S01]  /*6cf0*/  S2R R12, SR_CTAID.X ;  /* 0x00000000000c7919 */ /* 0x012e620000002500 */
[----:B---3--:R-:W-:Y:S02]  /*6d00*/  IMAD.MOV.U32 R8, RZ, RZ, R16 ;  /* 0x000000ffff087224 */ /* 0x008fe400078e0010 */
[----:B------:R-:W-:Y:S01]  /*6d10*/  IMAD.MOV.U32 R9, RZ, RZ, R17 ;  /* 0x000000ffff097224 */ /* 0x000fe200078e0011 */
[----:B------:R-:W2:Y:S03]  /*6d20*/  S2R R20, SR_CTAID.Y ;  /* 0x0000000000147919 */ /* 0x000ea60000002600 */
[----:B------:R-:W3:Y:S08]  /*6d30*/  LDC R0, c[0x0][0x630] ;  /* 0x00018c00ff007b82 */ /* 0x000ef00000000800 */
[----:B------:R-:W4:Y:S01]  /*6d40*/  LDC.64 R14, c[0x0][0x620] ;  /* 0x00018800ff0e7b82 */ /* 0x000f220000000a00 */
[----:B0-----:R-:W-:-:S04]  /*6d50*/  ISETP.NE.U32.AND P0, PT, R10, RZ, PT ;  /* 0x000000ff0a00720c */ /* 0x001fc80003f05070 */
[----:B------:R-:W-:-:S13]  /*6d60*/  ISETP.NE.AND.EX P0, PT, R11, RZ, PT, P0 ;  /* 0x000000ff0b00720c */ /* 0x000fda0003f05300 */
[----:B-1234-:R-:W-:Y:S05]  /*6d70*/  @!P0 BRA `(.L_x_160) ;  /* 0x0000000000288947 */ /* 0x01efea0003800000 */
        /* <DEDUP_REMOVED lines=10> */
.L_x_160:
[-CC-:B------:R-:W-:Y:S01]  /*6e20*/  SHF.R.U64 R101, R8, R0.reuse, R9.reuse ;  /* 0x0000000008657219 */ /* 0x180fe20000001209 */
[----:B------:R-:W0:Y:S01]  /*6e30*/  LDC.64 R26, c[0x0][0x640] ;  /* 0x00019000ff1a7b82 */ /* 0x000e220000000a00 */
[----:B------:R-:W-:Y:S01]  /*6e40*/  SHF.R.U32.HI R0, RZ, R0, R9 ;  /* 0x00000000ff007219 */ /* 0x000fe20000011609 */
[----:B------:R-:W-:Y:S01]  /*6e50*/  ULDC UR4, c[0x0][0x150] ;  /* 0x0000540000047ab9 */ /* 0x000fe20000000800 */
[----:B------:R-:W-:Y:S02]  /*6e60*/  IADD3 R3, P0, RZ, -R101, RZ ;  /* 0x80000065ff037210 */ /* 0x000fe40007f1e0ff */
[----:B------:R-:W-:-:S03]  /*6e70*/  I2FP.F32.U32 R7, R12 ;  /* 0x0000000c00077245 */ /* 0x000fc60000201000 */
[----:B------:R-:W1:Y:S01]  /*6e80*/  LDC R6, c[0x0][0x618] ;  /* 0x00018600ff067b82 */ /* 0x000e620000000800 */
[----:B------:R-:W-:Y:S02]  /*6e90*/  IMAD.X R5, RZ, RZ, ~R0, P0 ;  /* 0x000000ffff057224 */ /* 0x000fe400000e0e00 */
[----:B------:R-:W-:Y:S01]  /*6ea0*/  FMUL R7, R7, UR4 ;  /* 0x0000000407077c20 */ /* 0x000fe20008400000 */
[----:B------:R-:W-:Y:S01]  /*6eb0*/  ULDC UR4, c[0x0][0x154] ;  /* 0x0000550000047ab9 */ /* 0x000fe20000000800 */
[-C--:B------:R-:W-:Y:S02]  /*6ec0*/  IMAD R0, R5, R14.reuse, RZ ;  /* 0x0000000e05007224 */ /* 0x080fe400078e02ff */
[C---:B------:R-:W-:Y:S01]  /*6ed0*/  IMAD.WIDE.U32 R4, R3.reuse, R14, R16 ;  /* 0x0000000e03047225 */ /* 0x040fe200078e0010 */
[----:B------:R-:W2:Y:S01]  /*6ee0*/  LDC R8, c[0x0][0x608] ;  /* 0x00018200ff087b82 */ /* 0x000ea20000000800 */
[----:B------:R-:W3:Y:S02]  /*6ef0*/  F2I.U32.TRUNC.NTZ R7, R7 ;  /* 0x0000000700077305 */ /* 0x000ee4000020f000 */
[----:B------:R-:W-:Y:S01]  /*6f00*/  IMAD R3, R3, R15, R0 ;  /* 0x0000000f03037224 */ /* 0x000fe200078e0200 */
[----:B------:R-:W-:-:S03]  /*6f10*/  I2FP.F32.U32 R0, R20 ;  /* 0x0000001400007245 */ /* 0x000fc60000201000 */
[----:B------:R-:W-:Y:S01]  /*6f20*/  IMAD.IADD R3, R5, 0x1, R3 ;  /* 0x0000000105037824 */ /* 0x000fe200078e0203 */
[----:B------:R-:W4:Y:S01]  /*6f30*/  LDC R11, c[0x0][0x658] ;  /* 0x00019600ff0b7b82 */ /* 0x000f220000000800 */
[----:B0-----:R-:W-:-:S04]  /*6f40*/  ISETP.NE.U32.AND P0, PT, R26, RZ, PT ;  /* 0x000000ff1a00720c */ /* 0x001fc80003f05070 */
[----:B------:R-:W-:-:S03]  /*6f50*/  ISETP.NE.AND.EX P0, PT, R27, RZ, PT, P0 ;  /* 0x000000ff1b00720c */ /* 0x000fc60003f05300 */
[----:B------:R-:W0:Y:S01]  /*6f60*/  LDC R9, c[0x0][0x144] ;  /* 0x00005100ff097b82 */ /* 0x000e220000000800 */
[-C--:B-1----:R-:W-:Y:S01]  /*6f70*/  SHF.R.U64 R10, R4, R6.reuse, R3 ;  /* 0x00000006040a7219 */ /* 0x082fe20000001203 */
[----:B---3--:R-:W-:Y:S01]  /*6f80*/  IMAD.MOV R7, RZ, RZ, -R7 ;  /* 0x000000ffff077224 */ /* 0x008fe200078e0a07 */
[----:B------:R-:W-:Y:S01]  /*6f90*/  SHF.R.U32.HI R3, RZ, R6, R3 ;  /* 0x00000006ff037219 */ /* 0x000fe20000011603 */
[----:B------:R-:W-:-:S04]  /*6fa0*/  FMUL R6, R0, UR4 ;  /* 0x0000000400067c20 */ /* 0x000fc80008400000 */
[----:B------:R-:W1:Y:S01]  /*6fb0*/  LDC R21, c[0x0][0x148] ;  /* 0x00005200ff157b82 */ /* 0x000e620000000800 */
[----:B------:R3:W0:Y:S01]  /*6fc0*/  F2I.U32.TRUNC.NTZ R14, R6 ;  /* 0x00000006000e7305 */ /* 0x000622000020f000 */
[-CC-:B--2---:R-:W-:Y:S02]  /*6fd0*/  SHF.R.U64 R13, R10, R8.reuse, R3.reuse ;  /* 0x000000080a0d7219 */ /* 0x184fe40000001203 */
[----:B------:R-:W-:-:S04]  /*6fe0*/  SHF.R.U32.HI R0, RZ, R8, R3 ;  /* 0x00000008ff007219 */ /* 0x000fc80000011603 */
[----:B-----5:R-:W2:Y:S01]  /*6ff0*/  LDC R24, c[0x0][0x648] ;  /* 0x00019200ff187b82 */ /* 0x020ea20000000800 */
[-CC-:B----4-:R-:W-:Y:S02]  /*7000*/  SHF.R.U64 R15, R13, R11.reuse, R0.reuse ;  /* 0x0000000b0d0f7219 */ /* 0x190fe40000001200 */
[----:B------:R-:W-:-:S03]  /*7010*/  SHF.R.U32.HI R5, RZ, R11, R0 ;  /* 0x0000000bff057219 */ /* 0x000fc60000011600 */
[----:B------:R-:W-:Y:S02]  /*7020*/  IMAD.MOV.U32 R4, RZ, RZ, R15 ;  /* 0x000000ffff047224 */ /* 0x000fe400078e000f */
[----:B------:R-:W4:Y:S01]  /*7030*/  LDC R28, c[0x0][0x638] ;  /* 0x00018e00ff1c7b82 */ /* 0x000f220000000800 */
[----:B0-----:R-:W-:-:S07]  /*7040*/  IMAD R25, R9, R7, R12 ;  /* 0x0000000709197224 */ /* 0x001fce00078e020c */
[----:B------:R-:W0:Y:S08]  /*7050*/  LDC R29, c[0x0][0x610] ;  /* 0x00018400ff1d7b82 */ /* 0x000e300000000800 */
[----:B------:R-:W0:Y:S01]  /*7060*/  LDC R30, c[0x0][0x600] ;  /* 0x00018000ff1e7b82 */ /* 0x000e220000000800 */
[----:B-123--:R-:W-:Y:S05]  /*7070*/  @!P0 BRA `(.L_x_161) ;  /* 0x0000000000288947 */ /* 0x00efea0003800000 */
[----:B------:R-:W1:Y:S02]  /*7080*/  LDC R0, c[0x0][0x64c] ;  /* 0x00019300ff007b82 */ /* 0x000e640000000800 */
[----:B-1----:R-:W-:-:S05]  /*7090*/  IADD3 R3, P0, R15, R0, RZ ;  /* 0x000000000f037210 */ /* 0x002fca0007f1e0ff */
        /* <DEDUP_REMOVED lines=8> */
.L_x_161:
[----:B------:R-:W-:Y:S01]  /*7120*/  ISETP.NE.AND P0, PT, R2, 0x1, PT ;  /* 0x000000010200780c */ /* 0x000fe20003f05270 */
[----:B------:R-:W-:Y:S01]  /*7130*/  IMAD.MOV R14, RZ, RZ, -R14 ;  /* 0x000000ffff0e7224 */ /* 0x000fe200078e0a0e */
[----:B------:R-:W-:Y:S02]  /*7140*/  SHF.R.U64 R3, R4, R24, R5 ;  /* 0x0000001804037219 */ /* 0x000fe40000001205 */
[----:B------:R-:W-:Y:S02]  /*7150*/  LOP3.LUT R0, R13, R98, RZ, 0xc0, !PT ;  /* 0x000000620d007212 */ /* 0x000fe400078ec0ff */
[----:B------:R-:W-:Y:S01]  /*7160*/  LOP3.LUT R10, R10, R97, RZ, 0xc0, !PT ;  /* 0x000000610a0a7212 */ /* 0x000fe200078ec0ff */
[----:B------:R-:W-:Y:S02]  /*7170*/  IMAD.MOV R4, RZ, RZ, -R3 ;  /* 0x000000ffff047224 */ /* 0x000fe400078e0a03 */
[----:B------:R-:W-:Y:S02]  /*7180*/  IMAD R0, R93, R3, R0 ;  /* 0x000000035d007224 */ /* 0x000fe400078e0200 */
[----:B----4-:R-:W-:-:S02]  /*7190*/  IMAD R3, R4, R28, R15 ;  /* 0x0000001c04037224 */ /* 0x010fc400078e020f */
[----:B------:R-:W-:Y:S02]  /*71a0*/  @P0 IMAD R25, R21, R14, R20 ;  /* 0x0000000e15190224 */ /* 0x000fe400078e0214 */
[----:B0-----:R-:W-:Y:S02]  /*71b0*/  IMAD R5, R3, R30, R10 ;  /* 0x0000001e03057224 */ /* 0x001fe400078e020a */
[----:B------:R-:W-:Y:S02]  /*71c0*/  IMAD R0, R0, R29, R25 ;  /* 0x0000001d00007224 */ /* 0x000fe400078e0219 */
[----:B------:R-:W-:-:S03]  /*71d0*/  IMAD.MOV.U32 R4, RZ, RZ, 0x1 ;  /* 0x00000001ff047424 */ /* 0x000fc600078e00ff */
[----:B------:R-:W-:Y:S02]  /*71e0*/  SEL R100, R5, R0, !P0 ;  /* 0x0000000005647207 */ /* 0x000fe40004000000 */
[----:B------:R-:W-:Y:S02]  /*71f0*/  PRMT R3, R4, 0x7610, R3 ;  /* 0x0000761004037816 */ /* 0x000fe40000000003 */
[----:B------:R-:W-:-:S07]  /*7200*/  SEL R0, R0, R5, !P0 ;  /* 0x0000000500007207 */ /* 0x000fce0004000000 */
.L_x_159:
[----:B------:R-:W-:Y:S01]  /*7210*/  LOP3.LUT P0, RZ, R3, 0xff, RZ, 0xc0, !PT ;  /* 0x000000ff03ff7812 */ /* 0x000fe2000780c0ff */
[----:B------:R-:W-:Y:S01]  /*7220*/  UIMAD.WIDE.U32 UR4, UR42, -0x55555555, URZ ;  /* 0xaaaaaaab2a0478a5 */ /* 0x000fe2000f8e003f */
[----:B------:R-:W-:-:S03]  /*7230*/  IMAD.MOV.U32 R103, RZ, RZ, R0 ;  /* 0x000000ffff677224 */ /* 0x000fc600078e0000 */
[----:B------:R-:W-:-:S04]  /*7240*/  USHF.R.U32.HI UR4, URZ, 0x1, UR5 ;  /* 0x000000013f047899 */ /* 0x000fc80008011605 */
[----:B------:R-:W-:-:S04]  /*7250*/  UIMAD UR42, UR4, -0x3, UR42 ;  /* 0xfffffffd042a78a4 */ /* 0x000fc8000f8e022a */
[----:B------:R-:W-:Y:S08]  /*7260*/  @P0 BRA `(.L_x_162) ;  /* 0xffffffa0007c0947 */ /* 0x000ff0000383ffff */
[----:B------:R-:W-:Y:S05]  /*7270*/  EXIT ;  /* 0x000000000000794d */ /* 0x000fea0003800000 */
.L_x_7:
        /* <DEDUP_REMOVED lines=26> */
.L_x_164:
[----:B------:R-:W0:Y:S01]  /*7420*/  LDC.64 R30, c[0x0][0x640] ;  /* 0x00019000ff1e7b82 */ /* 0x000e220000000a00 */
[-CC-:B------:R-:W-:Y:S01]  /*7430*/  SHF.R.U64 R22, R14, R8.reuse, R15.reuse ;  /* 0x000000080e167219 */ /* 0x180fe2000000120f */
[----:B------:R-:W-:Y:S01]  /*7440*/  IMAD.MOV.U32 R27, RZ, RZ, 0x1 ;  /* 0x00000001ff1b7424 */ /* 0x000fe200078e00ff */
[----:B------:R-:W-:Y:S02]  /*7450*/  SHF.R.U32.HI R7, RZ, R8, R15 ;  /* 0x00000008ff077219 */ /* 0x000fe4000001160f */
[----:B------:R-:W-:-:S03]  /*7460*/  IADD3 R13, P0, RZ, -R22, RZ ;  /* 0x80000016ff0d7210 */ /* 0x000fc60007f1e0ff */
[----:B------:R-:W1:Y:S02]  /*7470*/  LDC R12, c[0x0][0x618] ;  /* 0x00018600ff0c7b82 */ /* 0x000e640000000800 */
[----:B------:R-:W-:Y:S02]  /*7480*/  IMAD.X R7, RZ, RZ, ~R7, P0 ;  /* 0x000000ffff077224 */ /* 0x000fe400000e0e07 */
[----:B------:R-:W-:-:S04]  /*7490*/  IMAD.WIDE.U32 R10, R13, R24, R16 ;  /* 0x000000180d0a7225 */ /* 0x000fc800078e0010 */
[----:B------:R-:W2:Y:S01]  /*74a0*/  LDC R14, c[0x0][0x608] ;  /* 0x00018200ff0e7b82 */ /* 0x000ea20000000800 */
[----:B------:R-:W-:-:S04]  /*74b0*/  IMAD R8, R7, R24, RZ ;  /* 0x0000001807087224 */ /* 0x000fc800078e02ff */
[----:B------:R-:W-:-:S03]  /*74c0*/  IMAD R7, R13, R25, R8 ;  /* 0x000000190d077224 */ /* 0x000fc600078e0208 */
[----:B------:R-:W3:Y:S01]  /*74d0*/  LDC R28, c[0x0][0x658] ;  /* 0x00019600ff1c7b82 */ /* 0x000ee20000000800 */
[----:B------:R-:W-:Y:S01]  /*74e0*/  IMAD.IADD R7, R11, 0x1, R7 ;  /* 0x000000010b077824 */ /* 0x000fe200078e0207 */
[----:B0-----:R-:W-:Y:S01]  /*74f0*/  ISETP.NE.U32.AND P0, PT, R30, RZ, PT ;  /* 0x000000ff1e00720c */ /* 0x001fe20003f05070 */
[----:B------:R-:W-:-:S03]  /*7500*/  IMAD.MOV.U32 R11, RZ, RZ, -0x1 ;  /* 0xffffffffff0b7424 */ /* 0x000fc600078e00ff */
        /* <DEDUP_REMOVED lines=8> */
[-C--:B---3--:R-:W-:Y:S02]  /*7590*/  SHF.L.U32 R10, R11, R28.reuse, RZ ;  /* 0x0000001c0b0a7219 */ /* 0x088fe400000006ff */
[--C-:B------:R-:W-:Y:S02]  /*75a0*/  SHF.R.U64 R26, R24, R28, R7.reuse ;  /* 0x0000001c181a7219 */ /* 0x100fe40000001207 */
[----:B------:R-:W-:Y:S02]  /*75b0*/  LOP3.LUT R29, RZ, R10, RZ, 0x33, !PT ;  /* 0x0000000aff1d7212 */ /* 0x000fe400078e33ff */
[----:B------:R-:W-:Y:S01]  /*75c0*/  SHF.R.U32.HI R11, RZ, R28, R7 ;  /* 0x0000001cff0b7219 */ /* 0x000fe20000011607 */
[----:B------:R-:W3:Y:S01]  /*75d0*/  LDC R32, c[0x0][0x610] ;  /* 0x00018400ff207b82 */ /* 0x000ee20000000800 */
[----:B------:R-:W-:Y:S01]  /*75e0*/  IMAD.MOV.U32 R10, RZ, RZ, R26 ;  /* 0x000000ffff0a7224 */ /* 0x000fe200078e001a */
[----:B------:R-:W-:Y:S06]  /*75f0*/  @!P0 BRA `(.L_x_165) ;  /* 0x0000000000288947 */ /* 0x000fec0003800000 */
        /* <DEDUP_REMOVED lines=10> */
.L_x_165:
[----:B------:R-:W-:Y:S02]  /*76a0*/  ISETP.NE.AND P0, PT, R2, 0x1, PT ;  /* 0x000000010200780c */ /* 0x000fe40003f05270 */
[----:B-1----:R-:W-:Y:S01]  /*76b0*/  SHF.R.U64 R8, R10, R8, R11 ;  /* 0x000000080a087219 */ /* 0x002fe2000000120b */
[----:B0-----:R-:W-:Y:S01]  /*76c0*/  VIADD R11, R21, 0xffffffff ;  /* 0xffffffff150b7836 */ /* 0x001fe20000000000 */
[----:B------:R-:W-:Y:S02]  /*76d0*/  SHF.L.U32 R27, R27, R28, RZ ;  /* 0x0000001c1b1b7219 */ /* 0x000fe400000006ff */
[----:B------:R-:W-:Y:S01]  /*76e0*/  LOP3.LUT R5, R24, R29, RZ, 0xc0, !PT ;  /* 0x0000001d18057212 */ /* 0x000fe200078ec0ff */
[----:B------:R-:W-:-:S04]  /*76f0*/  IMAD.MOV R7, RZ, RZ, -R8 ;  /* 0x000000ffff077224 */ /* 0x000fc800078e0a08 */
[----:B------:R-:W-:Y:S02]  /*7700*/  IMAD R5, R27, R8, R5 ;  /* 0x000000081b057224 */ /* 0x000fe400078e0205 */
[----:B------:R-:W-:Y:S01]  /*7710*/  @P0 IMAD R6, R9, R23, R4 ;  /* 0x0000001709060224 */ /* 0x000fe200078e0204 */
[----:B------:R-:W-:Y:S01]  /*7720*/  LOP3.LUT R9, R20, R11, RZ, 0xc0, !PT ;  /* 0x0000000b14097212 */ /* 0x000fe200078ec0ff */
[----:B--2---:R-:W-:Y:S02]  /*7730*/  IMAD R4, R7, R25, R26 ;  /* 0x0000001907047224 */ /* 0x004fe400078e021a */
[----:B---3--:R-:W-:Y:S02]  /*7740*/  IMAD R6, R5, R32, R6 ;  /* 0x0000002005067224 */ /* 0x008fe400078e0206 */
[----:B------:R-:W-:Y:S02]  /*7750*/  IMAD R5, R4, R21, R9 ;  /* 0x0000001504057224 */ /* 0x000fe400078e0209 */
[----:B------:R-:W-:-:S02]  /*7760*/  IMAD.MOV.U32 R8, RZ, RZ, 0x1 ;  /* 0x00000001ff087424 */ /* 0x000fc400078e00ff */
[----:B------:R-:W-:Y:S01]  /*7770*/  IMAD.MOV.U32 R7, RZ, RZ, R22 ;  /* 0x000000ffff077224 */ /* 0x000fe200078e0016 */
[----:B------:R-:W-:Y:S02]  /*7780*/  SEL R21, R5, R6, !P0 ;  /* 0x0000000605157207 */ /* 0x000fe40004000000 */
[----:B------:R-:W-:-:S07]  /*7790*/  SEL R20, R6, R5, !P0 ;  /* 0x0000000506147207 */ /* 0x000fce0004000000 */
.L_x_163:
[----:B------:R-:W-:-:S08]  /*77a0*/  NOP ;  /* 0x0000000000007918 */ /* 0x000fd00000000000 */
[----:B------:R-:W0:-:S00]  /*77b0*/  USETMAXREG.DEALLOC.CTAPOOL 0x28 ;  /* 0x00000028000079c8 */ /* 0x000e0000080e0500 */
[----:B0-----:R-:W-:-:S13]  /*77c0*/  ISETP.NE.AND P0, PT, R3, RZ, PT ;  /* 0x000000ff0300720c */ /* 0x001fda0003f05270 */
[----:B------:R-:W-:Y:S05]  /*77d0*/  @P0 EXIT ;  /* 0x000000000000094d */ /* 0x000fea0003800000 */
[----:B------:R-:W-:Y:S01]  /*77e0*/  LOP3.LUT P0, RZ, R8, 0xff, RZ, 0xc0, !PT ;  /* 0x000000ff08ff7812 */ /* 0x000fe2000780c0ff */
[----:B------:R-:W-:Y:S02]  /*77f0*/  IMAD.MOV.U32 R3, RZ, RZ, 0x1 ;  /* 0x00000001ff037424 */ /* 0x000fe400078e00ff */
[----:B------:R-:W-:-:S10]  /*7800*/  IMAD.MOV.U32 R8, RZ, RZ, RZ ;  /* 0x000000ffff087224 */ /* 0x000fd400078e00ff */
[----:B------:R-:W-:Y:S05]  /*7810*/  @!P0 BRA `(.L_x_166) ;  /* 0x0000000c00b08947 */ /* 0x000fea0003800000 */
[----:B------:R-:W0:Y:S01]  /*7820*/  LDC R3, c[0x0][0x28c] ;  /* 0x0000a300ff037b82 */ /* 0x000e220000000800 */
[----:B------:R-:W1:Y:S01]  /*7830*/  S2R R13, SR_CgaCtaId ;  /* 0x00000000000d7919 */ /* 0x000e620000008800 */
[----:B------:R-:W-:Y:S01]  /*7840*/  ULDC UR21, c[0x0][0x658] ;  /* 0x0001960000157ab9 */ /* 0x000fe20000000800 */
[----:B------:R-:W-:Y:S01]  /*7850*/  UMOV UR4, 0xffffffff ;  /* 0xffffffff00047882 */ /* 0x000fe20000000000 */
[----:B------:R-:W-:Y:S01]  /*7860*/  BSSY B0, `(.L_x_166) ;  /* 0x00000e7000007945 */ /* 0x000fe20003800000 */
[----:B------:R-:W-:Y:S01]  /*7870*/  USHF.L.U32 UR4, UR4, UR21, URZ ;  /* 0x0000001504047299 */ /* 0x000fe2000800063f */
[----:B------:R-:W-:Y:S01]  /*7880*/  IMAD.MOV.U32 R10, RZ, RZ, 0x1 ;  /* 0x00000001ff0a7424 */ /* 0x000fe200078e00ff */
[----:B------:R-:W-:Y:S01]  /*7890*/  LOP3.LUT R9, R18, 0x2, RZ, 0xfc, !PT ;  /* 0x0000000212097812 */ /* 0x000fe200078efcff */
[----:B------:R-:W-:Y:S01]  /*78a0*/  IMAD.MOV.U32 R8, RZ, RZ, RZ ;  /* 0x000000ffff087224 */ /* 0x000fe200078e00ff */
[----:B------:R-:W-:Y:S01]  /*78b0*/  ULDC UR13, c[0x0][0x600] ;  /* 0x00018000000d7ab9 */ /* 0x000fe20000000800 */
[----:B------:R-:W-:Y:S01]  /*78c0*/  UMOV UR5, 0x1 ;  /* 0x0000000100057882 */ /* 0x000fe20000000000 */
[----:B------:R-:W-:-:S02]  /*78d0*/  UIADD3 UR13, UR13, -0x1, URZ ;  /* 0xffffffff0d0d7890 */ /* 0x000fc4000fffe03f */
[----:B------:R-:W-:Y:S02]  /*78e0*/  USHF.L.U32 UR21, UR5, UR21, URZ ;  /* 0x0000001505157299 */ /* 0x000fe4000800063f */
[----:B------:R-:W-:Y:S01]  /*78f0*/  ULOP3.LUT UR29, URZ, UR4, URZ, 0x33, !UPT ;  /* 0x000000043f1d7292 */ /* 0x000fe2000f8e333f */
[----:B------:R-:W-:Y:S01]  /*7900*/  ULDC.64 UR14, c[0x0][0x198] ;  /* 0x00006600000e7ab9 */ /* 0x000fe20000000a00 */
[----:B0-----:R-:W-:-:S05]  /*7910*/  VIADD R3, R3, 0x7f ;  /* 0x0000007f03037836 */ /* 0x001fca0000000000 */
[----:B------:R-:W-:-:S04]  /*7920*/  SHF.R.S32.HI R4, RZ, 0x1f, R3 ;  /* 0x0000001fff047819 */ /* 0x000fc80000011403 */
[----:B------:R-:W-:Y:S01]  /*7930*/  LEA.HI R4, R4, R3, RZ, 0x7 ;  /* 0x0000000304047211 */ /* 0x000fe200078f38ff */
[C---:B-1----:R-:W-:Y:S02]  /*7940*/  IMAD.SHL.U32 R12, R13.reuse, 0x40, RZ ;  /* 0x000000400d0c7824 */ /* 0x042fe400078e00ff */
[----:B------:R-:W-:Y:S01]  /*7950*/  IMAD.SHL.U32 R13, R13, 0x800, RZ ;  /* 0x000008000d0d7824 */ /* 0x000fe200078e00ff */
[----:B------:R-:W-:Y:S01]  /*7960*/  SHF.R.S32.HI R11, RZ, 0x7, R4 ;  /* 0x00000007ff0b7819 */ /* 0x000fe20000011404 */
[----:B------:R-:W-:Y:S01]  /*7970*/  IMAD.MOV.U32 R3, RZ, RZ, 0x1 ;  /* 0x00000001ff037424 */ /* 0x000fe200078e00ff */
[----:B------:R-:W-:Y:S02]  /*7980*/  LOP3.LUT R12, R12, 0x40, RZ, 0xc0, !PT ;  /* 0x000000400c0c7812 */ /* 0x000fe400078ec0ff */
[----:B------:R-:W-:Y:S01]  /*7990*/  LOP3.LUT R13, R13, 0x800, RZ, 0xc0, !PT ;  /* 0x000008000d0d7812 */ /* 0x000fe200078ec0ff */
[----:B------:R-:W-:-:S07]  /*79a0*/  VIADD R19, R11, 0x1 ;  /* 0x000000010b137836 */ /* 0x000fce0000000000 */
.L_x_177:
[----:B------:R-:W-:-:S03]  /*79b0*/  UMOV UR4, 0xffffffff ;  /* 0xffffffff00047882 */ /* 0x000fc60000000000 */
[----:B------:R-:W-:Y:S05]  /*79c0*/  BRA.DIV UR4, `(.L_x_167) ;  /* 0x0000001204087947 */ /* 0x000fea000b800000 */
[----:B------:R-:W-:-:S13]  /*79d0*/  ELECT P6, URZ, PT ;  /* 0x00000000003f782f */ /* 0x000fda00038c0000 */
.L_x_187:
[----:B------:R-:W0:Y:S01]  /*79e0*/  LDC R4, c[0x0][0x28c] ;  /* 0x0000a300ff047b82 */ /* 0x000e220000000800 */
[----:B------:R-:W-:Y:S01]  /*79f0*/  BSSY B1, `(.L_x_168) ;  /* 0x000005a000017945 */ /* 0x000fe20003800000 */
[----:B0-----:R-:W-:-:S13]  /*7a00*/  ISETP.LT.OR P6, PT, R4, 0x1, !P6 ;  /* 0x000000010400780c */ /* 0x001fda00077c1670 */
[----:B------:R-:W-:Y:S05]  /*7a10*/  @P6 BRA `(.L_x_169) ;  /* 0x00000004005c6947 */ /* 0x000fea0003800000 */
[----:B------:R-:W-:Y:S02]  /*7a20*/  IMAD.SHL.U32 R20, R20, 0x80, RZ ;  /* 0x0000008014147824 */ /* 0x000fe400078e00ff */
[----:B------:R-:W-:Y:S02]  /*7a30*/  IMAD R21, R21, 0x80, R12 ;  /* 0x0000008015157824 */ /* 0x000fe400078e020c */
[----:B------:R-:W-:Y:S02]  /*7a40*/  IMAD.MOV.U32 R22, RZ, RZ, RZ ;  /* 0x000000ffff167224 */ /* 0x000fe400078e00ff */
[----:B------:R-:W-:Y:S02]  /*7a50*/  IMAD.MOV.U32 R4, RZ, RZ, R19 ;  /* 0x000000ffff047224 */ /* 0x000fe400078e0013 */
[----:B------:R-:W-:Y:S02]  /*7a60*/  IMAD.MOV.U32 R5, RZ, RZ, R3 ;  /* 0x000000ffff057224 */ /* 0x000fe400078e0003 */
[----:B------:R-:W-:-:S07]  /*7a70*/  IMAD.MOV.U32 R6, RZ, RZ, R8 ;  /* 0x000000ffff067224 */ /* 0x000fce00078e0008 */
.L_x_172:
[----:B------:R-:W0:Y:S01]  /*7a80*/  S2R R15, SR_CgaCtaId ;  /* 0x00000000000f7919 */ /* 0x000e220000008800 */
[----:B------:R-:W-:Y:S02]  /*7a90*/  MOV R14, 0x400 ;  /* 0x00000400000e7802 */ /* 0x000fe40000000f00 */
[----:B------:R-:W-:Y:S02]  /*7aa0*/  ISETP.NE.AND P1, PT, R0, RZ, PT ;  /* 0x000000ff0000720c */ /* 0x000fe40003f25270 */
[----:B0-----:R-:W-:Y:S02]  /*7ab0*/  LEA R25, R15, R14, 0x18 ;  /* 0x0000000e0f197211 */ /* 0x001fe400078ec0ff */
[----:B------:R-:W-:-:S09]  /*7ac0*/  SHF.L.U32 R14, R5, 0x1f, RZ ;  /* 0x0000001f050e7819 */ /* 0x000fd200000006ff */
[----:B------:R-:W0:Y:S01]  /*7ad0*/  @!P1 LDC R15, c[0x0][0x500] ;  /* 0x00014000ff0f9b82 */ /* 0x000e220000000800 */
[----:B------:R-:W-:-:S04]  /*7ae0*/  IMAD R23, R6, 0x8, R25 ;  /* 0x0000000806177824 */ /* 0x000fc800078e0219 */
[----:B------:R-:W1:Y:S02]  /*7af0*/  SYNCS.PHASECHK.TRANS64.TRYWAIT P0, [R23+URZ+0x18], R14 ;  /* 0x0000180e170075a7 */ /* 0x000e64000800017f */
[----:B-1----:R-:W-:Y:S05]  /*7b00*/  @!P0 BRA `(.L_x_170) ;  /* 0x0000000c00d88947 */ /* 0x002fea0003800000 */
.L_x_188:
[----:B-1----:R-:W-:Y:S01]  /*7b10*/  PRMT R14, R9, 0x9910, RZ ;  /* 0x00009910090e7816 */ /* 0x002fe200000000ff */
[----:B0-----:R0:W-:Y:S03]  /*7b20*/  @!P1 SYNCS.ARRIVE.TRANS64 RZ, [R23+URZ], R15 ;  /* 0x0000000f17ff99a7 */ /* 0x0011e6000800003f */
[----:B------:R-:W-:-:S13]  /*7b30*/  ISETP.NE.AND P0, PT, R14, 0x2, PT ;  /* 0x000000020e00780c */ /* 0x000fda0003f05270 */
[----:B0-----:R-:W-:Y:S05]  /*7b40*/  @P0 BRA `(.L_x_171) ;  /* 0x0000000000040947 */ /* 0x001fea0003800000 */
[----:B------:R-:W-:Y:S01]  /*7b50*/  BPT.TRAP 0x1 ;  /* 0x000000040000795c */ /* 0x000fe20000300000 */
.L_x_171:
[----:B------:R-:W-:Y:S01]  /*7b60*/  IMAD R14, R6, 0x10000, R25 ;  /* 0x00010000060e7824 */ /* 0x000fe200078e0219 */
[----:B------:R-:W-:Y:S01]  /*7b70*/  R2UR UR10, R22 ;  /* 0x00000000160a72ca */ /* 0x000fe200000e0000 */
[----:B------:R-:W-:Y:S01]  /*7b80*/  UIADD3 UR22, UP0, UR14, 0xf0, URZ ;  /* 0x000000f00e167890 */ /* 0x000fe2000ff1e03f */
[----:B------:R-:W-:Y:S01]  /*7b90*/  R2UR UR9, R23 ;  /* 0x00000000170972ca */ /* 0x000fe200000e0000 */
[----:B------:R-:W-:Y:S01]  /*7ba0*/  VIADD R4, R4, 0xffffffff ;  /* 0xffffffff04047836 */ /* 0x000fe20000000000 */
[----:B------:R-:W-:Y:S01]  /*7bb0*/  R2UR UR40, R14 ;  /* 0x000000000e2872ca */ /* 0x000fe200000e0000 */
[----:B------:R-:W-:Y:S01]  /*7bc0*/  IMAD R14, R6, 0x4000, R13 ;  /* 0x00004000060e7824 */ /* 0x000fe200078e020d */
[----:B------:R-:W-:Y:S01]  /*7bd0*/  R2UR UR11, R20 ;  /* 0x00000000140b72ca */ /* 0x000fe200000e0000 */
[----:B------:R-:W-:Y:S01]  /*7be0*/  UIADD3.X UR23, URZ, UR15, URZ, UP0, !UPT ;  /* 0x0000000f3f177290 */ /* 0x000fe200087fe43f */
[----:B------:R-:W-:Y:S01]  /*7bf0*/  R2UR UR12, R7 ;  /* 0x00000000070c72ca */ /* 0x000fe200000e0000 */
[----:B------:R-:W-:Y:S01]  /*7c00*/  IMAD R14, R14, 0x4, R25 ;  /* 0x000000040e0e7824 */ /* 0x000fe200078e0219 */
[----:B------:R-:W-:Y:S01]  /*7c10*/  R2UR UR35, R21 ;  /* 0x00000000152372ca */ /* 0x000fe200000e0000 */
[----:B------:R-:W-:Y:S01]  /*7c20*/  UIADD3 UR4, UP1, UR14, 0x1f0, URZ ;  /* 0x000001f00e047890 */ /* 0x000fe2000ff3e03f */
[----:B------:R-:W-:Y:S01]  /*7c30*/  ISETP.GT.AND P1, PT, R4, 0x1, PT ;  /* 0x000000010400780c */ /* 0x000fe20003f24270 */
[----:B------:R-:W-:Y:S01]  /*7c40*/  UIADD3 UR58, UR10, 0x20, URZ ;  /* 0x000000200a3a7890 */ /* 0x000fe2000fffe03f */
[----:B------:R-:W-:Y:S01]  /*7c50*/  R2UR UR18, R14 ;  /* 0x000000000e1272ca */ /* 0x000fe200000e0000 */
[----:B------:R-:W-:Y:S01]  /*7c60*/  UIADD3 UR50, UR10, 0x40, URZ ;  /* 0x000000400a327890 */ /* 0x000fe2000fffe03f */
[----:B------:R-:W-:Y:S01]  /*7c70*/  VIADD R6, R6, 0x1 ;  /* 0x0000000106067836 */ /* 0x000fe20000000000 */
[----:B------:R-:W-:Y:S01]  /*7c80*/  UIADD3 UR8, UR40, 0x100, URZ ;  /* 0x0000010028087890 */ /* 0x000fe2000fffe03f */
[----:B------:R-:W-:Y:S01]  /*7c90*/  VIADD R22, R22, 0x80 ;  /* 0x0000008016167836 */ /* 0x000fe20000000000 */
[----:B------:R-:W-:-:S02]  /*7ca0*/  UIADD3 UR56, UR40, 0x4100, URZ ;  /* 0x0000410028387890 */ /* 0x000fc4000fffe03f */
[----:B------:R-:W-:Y:S01]  /*7cb0*/  UIADD3 UR48, UR40, 0x8100, URZ ;  /* 0x0000810028307890 */ /* 0x000fe2000fffe03f */
[C---:B------:R-:W-:Y:S01]  /*7cc0*/  ISETP.NE.AND P0, PT, R6.reuse, 0x3, PT ;  /* 0x000000030600780c */ /* 0x040fe20003f05270 */
[----:B------:R-:W-:Y:S02]  /*7cd0*/  UIADD3 UR42, UR10, 0x60, URZ ;  /* 0x000000600a2a7890 */ /* 0x000fe4000fffe03f */
[----:B------:R-:W-:Y:S01]  /*7ce0*/  UIADD3 UR40, UR40, 0xc100, URZ ;  /* 0x0000c10028287890 */ /* 0x000fe2000fffe03f */
[----:B------:R-:W-:Y:S01]  /*7cf0*/  SEL R14, RZ, 0x1, P0 ;  /* 0x00000001ff0e7807 */ /* 0x000fe20000000000 */
[----:B------:R-:W-:Y:S01]  /*7d00*/  UMOV UR6, 0x0 ;  /* 0x0000000000067882 */ /* 0x000fe20000000000 */
[----:B------:R-:W-:Y:S01]  /*7d10*/  UMOV UR7, 0x10000000 ;  /* 0x1000000000077882 */ /* 0x000fe20000000000 */
[----:B------:R-:W-:Y:S01]  /*7d20*/  UIADD3.X UR5, URZ, UR15, URZ, UP1, !UPT ;  /* 0x0000000f3f057290 */ /* 0x000fe20008ffe43f */
[----:B------:R0:W-:Y:S01]  /*7d30*/  UTMALDG.3D [UR8], [UR22], desc[UR6] ;  /* 0x00000608160075b4 */ /* 0x0001e20008011000 */
[----:B------:R-:W-:Y:S01]  /*7d40*/  UIADD3 UR32, UR18, 0x30100, URZ ;  /* 0x0003010012207890 */ /* 0x000fe2000fffe03f */
[----:B------:R-:W-:Y:S01]  /*7d50*/  LOP3.LUT R5, R5, R14, RZ, 0x3c, !PT ;  /* 0x0000000e05057212 */ /* 0x000fe200078e3cff */
[----:B------:R-:W-:Y:S01]  /*7d60*/  UIADD3 UR24, UR18, 0x34100, URZ ;  /* 0x0003410012187890 */ /* 0x000fe2000fffe03f */
[----:B------:R-:W-:Y:S01]  /*7d70*/  SEL R6, R6, RZ, P0 ;  /* 0x000000ff06067207 */ /* 0x000fe20000000000 */
[----:B------:R-:W-:Y:S01]  /*7d80*/  UIADD3 UR16, UR18, 0x38100, URZ ;  /* 0x0003810012107890 */ /* 0x000fe2000fffe03f */
[----:B------:R-:W-:Y:S01]  /*7d90*/  UMOV UR57, UR9 ;  /* 0x0000000900397c82 */ /* 0x000fe20008000000 */
        /* <DEDUP_REMOVED lines=8> */
[----:B------:R1:W-:Y:S01]  /*7e20*/  UTMALDG.3D [UR56], [UR22], desc[UR6] ;  /* 0x00000638160075b4 */ /* 0x0003e20008011000 */
[----:B------:R-:W-:Y:S01]  /*7e30*/  UMOV UR30, 0x30000 ;  /* 0x00030000001e7882 */ /* 0x000fe20000000000 */
[----:B------:R-:W-:Y:S01]  /*7e40*/  UMOV UR33, UR9 ;  /* 0x0000000900217c82 */ /* 0x000fe20008000000 */
[----:B------:R-:W-:Y:S01]  /*7e50*/  UMOV UR34, UR10 ;  /* 0x0000000a00227c82 */ /* 0x000fe20008000000 */
[----:B------:R-:W-:Y:S01]  /*7e60*/  UMOV UR36, UR12 ;  /* 0x0000000c00247c82 */ /* 0x000fe20008000000 */
[----:B------:R-:W-:Y:S01]  /*7e70*/  UMOV UR25, UR9 ;  /* 0x0000000900197c82 */ /* 0x000fe20008000000 */
[----:B------:R-:W-:Y:S01]  /*7e80*/  UMOV UR27, UR35 ;  /* 0x00000023001b7c82 */ /* 0x000fe20008000000 */
[----:B------:R-:W-:Y:S01]  /*7e90*/  UMOV UR28, UR12 ;  /* 0x0000000c001c7c82 */ /* 0x000fe20008000000 */
[----:B0-----:R-:W-:Y:S01]  /*7ea0*/  UIADD3 UR8, UR18, 0x3c100, URZ ;  /* 0x0003c10012087890 */ /* 0x001fe2000fffe03f */
[----:B------:R1:W-:Y:S01]  /*7eb0*/  UTMALDG.3D [UR48], [UR22], desc[UR6] ;  /* 0x00000630160075b4 */ /* 0x0003e20008011000 */
        /* <DEDUP_REMOVED lines=8> */
[----:B------:R1:W-:Y:S01]  /*7f40*/  UTMALDG.3D.MULTICAST [UR32], [UR4], UR30, desc[UR6] ;  /* 0x00000620040073b4 */ /* 0x0003e2000801181e */
[----:B------:R1:W-:Y:S01]  /*7f50*/  UTMALDG.3D.MULTICAST [UR24], [UR4], UR30, desc[UR6] ;  /* 0x00000618040073b4 */ /* 0x0003e2000801181e */
[----:B------:R1:W-:Y:S01]  /*7f60*/  UTMALDG.3D.MULTICAST [UR16], [UR4], UR30, desc[UR6] ;  /* 0x00000610040073b4 */ /* 0x0003e2000801181e */
[----:B------:R1:W-:Y:S02]  /*7f70*/  UTMALDG.3D.MULTICAST [UR8], [UR4], UR30, desc[UR6] ;  /* 0x00000608040073b4 */ /* 0x0003e4000801181e */
[----:B-1----:R-:W-:Y:S05]  /*7f80*/  @P1 BRA `(.L_x_172) ;  /* 0xfffffff800bc1947 */ /* 0x002fea000383ffff */
.L_x_169:
[----:B------:R-:W-:Y:S05]  /*7f90*/  BSYNC B1 ;  /* 0x0000000000017941 */ /* 0x000fea0003800000 */
.L_x_168:
[----:B------:R-:W-:Y:S01]  /*7fa0*/  LOP3.LUT P1, RZ, R10, 0xff, RZ, 0xc0, !PT ;  /* 0x000000ff0aff7812 */ /* 0x000fe2000782c0ff */
[C---:B------:R-:W-:Y:S01]  /*7fb0*/  IMAD.IADD R7, R11.reuse, 0x1, R8 ;  /* 0x000000010b077824 */ /* 0x040fe200078e0208 */
[----:B------:R-:W-:Y:S01]  /*7fc0*/  ULDC.64 UR4, c[0x0][0x650] ;  /* 0x0001940000047ab9 */ /* 0x000fe20000000a00 */
[----:B------:R-:W-:Y:S01]  /*7fd0*/  ISETP.GE.U32.AND P2, PT, R11, 0x3, PT ;  /* 0x000000030b00780c */ /* 0x000fe20003f46070 */
[----:B------:R-:W-:Y:S01]  /*7fe0*/  BSSY B1, `(.L_x_173) ;  /* 0x000006c000017945 */ /* 0x000fe20003800000 */
[----:B------:R-:W-:Y:S01]  /*7ff0*/  IMAD.MOV.U32 R20, RZ, RZ, -0x1 ;  /* 0xffffffffff147424 */ /* 0x000fe200078e00ff */
[----:B------:R-:W-:Y:S01]  /*8000*/  ISETP.GT.U32.AND P0, PT, R7, 0x2, PT ;  /* 0x000000020700780c */ /* 0x000fe20003f04070 */
[----:B------:R-:W-:Y:S01]  /*8010*/  IMAD.MOV.U32 R21, RZ, RZ, -0x1 ;  /* 0xffffffffff157424 */ /* 0x000fe200078e00ff */
[----:B------:R-:W-:Y:S02]  /*8020*/  PRMT R10, RZ, 0x7610, R10 ;  /* 0x00007610ff0a7816 */ /* 0x000fe4000000000a */
[----:B------:R-:W-:-:S03]  /*8030*/  ISETP.LT.U32.AND P0, PT, R11, 0x3, P0 ;  /* 0x000000030b00780c */ /* 0x000fc60000701070 */
[----:B------:R-:W0:Y:S01]  /*8040*/  @P1 S2R R5, SR_CgaCtaId ;  /* 0x0000000000051919 */ /* 0x000e220000008800 */
[----:B------:R-:W-:-:S04]  /*8050*/  @P1 MOV R4, 0x400 ;  /* 0x0000040000041802 */ /* 0x000fc80000000f00 */
[----:B0-----:R-:W-:Y:S01]  /*8060*/  @P1 LEA R6, R5, R4, 0x18 ;  /* 0x0000000405061211 */ /* 0x001fe200078ec0ff */
[----:B------:R-:W-:Y:S01]  /*8070*/  IMAD.WIDE.U32 R4, R7, -0x55555555, RZ ;  /* 0xaaaaaaab07047825 */ /* 0x000fe200078e00ff */
[----:B------:R-:W-:Y:S02]  /*8080*/  SEL R4, RZ, 0x1, !P0 ;  /* 0x00000001ff047807 */ /* 0x000fe40004000000 */
[----:B------:R0:W-:Y:S01]  /*8090*/  @P1 SYNCS.ARRIVE.TRANS64.A1T0 RZ, [R6+URZ+0x48], RZ ;  /* 0x000048ff06ff19a7 */ /* 0x0001e2000810003f */
[----:B------:R-:W-:Y:S02]  /*80a0*/  IADD3 R16, P1, R16, UR38, RZ ;  /* 0x0000002610107c10 */ /* 0x000fe4000ff3e0ff */
[----:B------:R-:W-:Y:S02]  /*80b0*/  LOP3.LUT R3, R3, R4, RZ, 0x3c, !PT ;  /* 0x0000000403037212 */ /* 0x000fe400078e3cff */
[----:B------:R-:W-:Y:S02]  /*80c0*/  IADD3.X R17, R17, UR37, RZ, P1, !PT ;  /* 0x0000002511117c10 */ /* 0x000fe40008ffe4ff */
[----:B------:R-:W-:-:S02]  /*80d0*/  ISETP.GE.U32.AND P0, PT, R16, UR4, PT ;  /* 0x0000000410007c0c */ /* 0x000fc4000bf06070 */
[----:B0-----:R-:W-:Y:S02]  /*80e0*/  SHF.R.U32.HI R6, RZ, 0x1, R5 ;  /* 0x00000001ff067819 */ /* 0x001fe40000011605 */
[----:B------:R-:W-:Y:S02]  /*80f0*/  ISETP.GE.U32.AND.EX P0, PT, R17, UR5, PT, P0 ;  /* 0x0000000511007c0c */ /* 0x000fe4000bf06100 */
[----:B------:R-:W-:Y:S01]  /*8100*/  @P2 LOP3.LUT R3, R3, 0x1, R6, 0x78, !PT ;  /* 0x0000000103032812 */ /* 0x000fe200078e7806 */
[----:B------:R-:W-:Y:S01]  /*8110*/  IMAD R8, R6, -0x3, R7 ;  /* 0xfffffffd06087824 */ /* 0x000fe200078e0207 */
[----:B------:R-:W-:Y:S01]  /*8120*/  PRMT R4, RZ, 0x7610, R4 ;  /* 0x00007610ff047816 */ /* 0x000fe20000000004 */
[----:B------:R-:W-:-:S08]  /*8130*/  IMAD.MOV.U32 R7, RZ, RZ, -0x1 ;  /* 0xffffffffff077424 */ /* 0x000fd000078e00ff */
[----:B------:R-:W-:Y:S05]  /*8140*/  @P0 BRA `(.L_x_174) ;  /* 0x0000000400540947 */ /* 0x000fea0003800000 */
[----:B------:R-:W0:Y:S01]  /*8150*/  S2R R15, SR_CTAID.X ;  /* 0x00000000000f7919 */ /* 0x000e220000002500 */
[----:B------:R-:W-:Y:S01]  /*8160*/  ULDC.64 UR4, c[0x0][0x628] ;  /* 0x00018a0000047ab9 */ /* 0x000fe20000000a00 */
[----:B------:R-:W-:Y:S01]  /*8170*/  ULDC UR7, c[0x0][0x630] ;  /* 0x00018c0000077ab9 */ /* 0x000fe20000000800 */
[----:B------:R-:W-:Y:S01]  /*8180*/  ISETP.NE.U32.AND P0, PT, RZ, UR4, PT ;  /* 0x00000004ff007c0c */ /* 0x000fe2000bf05070 */
[----:B------:R-:W1:Y:S01]  /*8190*/  S2R R20, SR_CTAID.Y ;  /* 0x0000000000147919 */ /* 0x000e620000002600 */
[----:B------:R-:W-:Y:S01]  /*81a0*/  ULDC UR8, c[0x0][0x150] ;  /* 0x0000540000087ab9 */ /* 0x000fe20000000800 */
[----:B------:R-:W-:Y:S01]  /*81b0*/  IMAD.MOV.U32 R4, RZ, RZ, R16 ;  /* 0x000000ffff047224 */ /* 0x000fe200078e0010 */
[----:B------:R-:W-:Y:S01]  /*81c0*/  ISETP.NE.AND.EX P0, PT, RZ, UR5, PT, P0 ;  /* 0x00000005ff007c0c */ /* 0x000fe2000bf05300 */
[----:B------:R-:W-:Y:S01]  /*81d0*/  IMAD.MOV.U32 R5, RZ, RZ, R17 ;  /* 0x000000ffff057224 */ /* 0x000fe200078e0011 */
[----:B0-----:R-:W-:-:S11]  /*81e0*/  I2FP.F32.U32 R22, R15 ;  /* 0x0000000f00167245 */ /* 0x001fd60000201000 */
[----:B------:R-:W-:Y:S05]  /*81f0*/  @!P0 BRA `(.L_x_175) ;  /* 0x0000000000288947 */ /* 0x000fea0003800000 */
[----:B------:R-:W-:Y:S02]  /*8200*/  ULDC UR6, c[0x0][0x634] ;  /* 0x00018d0000067ab9 */ /* 0x000fe40000000800 */
[----:B------:R-:W-:-:S05]  /*8210*/  IADD3 R5, P0, R16, UR6, RZ ;  /* 0x0000000610057c10 */ /* 0x000fca000ff1e0ff */
[----:B------:R-:W-:-:S04]  /*8220*/  IMAD.X R21, RZ, RZ, R17, P0 ;  /* 0x000000ffff157224 */ /* 0x000fc800000e0611 */
[----:B------:R-:W-:-:S04]  /*8230*/  IMAD.WIDE.U32 R6, R21, UR4, RZ ;  /* 0x0000000415067c25 */ /* 0x000fc8000f8e00ff */
[----:B------:R-:W-:-:S04]  /*8240*/  IMAD.WIDE.U32 R6, P0, R5, UR5, R6 ;  /* 0x0000000505067c25 */ /* 0x000fc8000f800006 */
[----:B------:R-:W-:-:S04]  /*8250*/  IMAD.WIDE.U32 R4, R5, UR4, RZ ;  /* 0x0000000405047c25 */ /* 0x000fc8000f8e00ff */
[----:B------:R-:W-:Y:S01]  /*8260*/  IMAD.MOV.U32 R4, RZ, RZ, R7 ;  /* 0x000000ffff047224 */ /* 0x000fe200078e0007 */
[----:B------:R-:W-:Y:S01]  /*8270*/  IADD3 RZ, P1, R5, R6, RZ ;  /* 0x0000000605ff7210 */ /* 0x000fe20007f3e0ff */
[----:B------:R-:W-:-:S04]  /*8280*/  IMAD.X R5, RZ, RZ, RZ, P0 ;  /* 0x000000ffff057224 */ /* 0x000fc800000e06ff */
[----:B------:R-:W-:-:S08]  /*8290*/  IMAD.WIDE.U32.X R4, R21, UR5, R4, P1 ;  /* 0x0000000515047c25 */ /* 0x000fd000088e0404 */
.L_x_175:
[--C-:B------:R-:W-:Y:S01]  /*82a0*/  SHF.R.U64 R14, R4, UR7, R5.reuse ;  /* 0x00000007040e7c19 */ /* 0x100fe20008001205 */
[----:B------:R-:W-:Y:S01]  /*82b0*/  FMUL R22, R22, UR8 ;  /* 0x0000000816167c20 */ /* 0x000fe20008400000 */
[----:B------:R-:W-:Y:S01]  /*82c0*/  SHF.R.U32.HI R4, RZ, UR7, R5 ;  /* 0x00000007ff047c19 */ /* 0x000fe20008011605 */
[----:B------:R-:W0:Y:S01]  /*82d0*/  LDC R6, c[0x0][0x144] ;  /* 0x00005100ff067b82 */ /* 0x000e220000000800 */
[----:B------:R-:W-:Y:S01]  /*82e0*/  IADD3 R5, P0, RZ, -R14, RZ ;  /* 0x8000000eff057210 */ /* 0x000fe20007f1e0ff */
[----:B------:R-:W-:Y:S01]  /*82f0*/  ULDC UR6, c[0x0][0x154] ;  /* 0x0000550000067ab9 */ /* 0x000fe20000000800 */
[----:B-1----:R-:W-:Y:S01]  /*8300*/  I2FP.F32.U32 R7, R20 ;  /* 0x0000001400077245 */ /* 0x002fe20000201000 */
[----:B------:R-:W1:Y:S01]  /*8310*/  F2I.U32.TRUNC.NTZ R22, R22 ;  /* 0x0000001600167305 */ /* 0x000e62000020f000 */
[----:B------:R-:W-:Y:S01]  /*8320*/  ULDC.64 UR4, c[0x0][0x620] ;  /* 0x0001880000047ab9 */ /* 0x000fe20000000a00 */
[----:B------:R-:W-:Y:S01]  /*8330*/  IMAD.X R4, RZ, RZ, ~R4, P0 ;  /* 0x000000ffff047224 */ /* 0x000fe200000e0e04 */
[----:B------:R-:W-:Y:S01]  /*8340*/  ISETP.NE.AND P2, PT, R2, 0x1, PT ;  /* 0x000000010200780c */ /* 0x000fe20003f45270 */
[----:B------:R-:W-:Y:S01]  /*8350*/  FMUL R23, R7, UR6 ;  /* 0x0000000607177c20 */ /* 0x000fe20008400000 */
[----:B------:R-:W2:Y:S01]  /*8360*/  LDC R25, c[0x0][0x148] ;  /* 0x00005200ff197b82 */ /* 0x000ea20000000800 */
[----:B------:R-:W-:Y:S01]  /*8370*/  IMAD R4, R4, UR4, RZ ;  /* 0x0000000404047c24 */ /* 0x000fe2000f8e02ff */
[----:B------:R-:W-:-:S02]  /*8380*/  ULDC.64 UR6, c[0x0][0x640] ;  /* 0x0001900000067ab9 */ /* 0x000fc40000000a00 */
[----:B------:R-:W-:Y:S01]  /*8390*/  ISETP.NE.U32.AND P0, PT, RZ, UR6, PT ;  /* 0x00000006ff007c0c */ /* 0x000fe2000bf05070 */
[----:B------:R-:W3:Y:S01]  /*83a0*/  F2I.U32.TRUNC.NTZ R23, R23 ;  /* 0x0000001700177305 */ /* 0x000ee2000020f000 */
[C---:B------:R-:W-:Y:S02]  /*83b0*/  IMAD R7, R5.reuse, UR5, R4 ;  /* 0x0000000505077c24 */ /* 0x040fe4000f8e0204 */
[----:B------:R-:W-:Y:S01]  /*83c0*/  IMAD.WIDE.U32 R4, R5, UR4, R16 ;  /* 0x0000000405047c25 */ /* 0x000fe2000f8e0010 */
[----:B------:R-:W-:Y:S01]  /*83d0*/  ULDC UR4, c[0x0][0x618] ;  /* 0x0001860000047ab9 */ /* 0x000fe20000000800 */
[----:B------:R-:W-:Y:S02]  /*83e0*/  ISETP.NE.AND.EX P0, PT, RZ, UR7, PT, P0 ;  /* 0x00000007ff007c0c */ /* 0x000fe4000bf05300 */
[----:B------:R-:W-:Y:S02]  /*83f0*/  IMAD.IADD R5, R5, 0x1, R7 ;  /* 0x0000000105057824 */ /* 0x000fe400078e0207 */
[----:B-1----:R-:W-:-:S03]  /*8400*/  IMAD.MOV R22, RZ, RZ, -R22 ;  /* 0x000000ffff167224 */ /* 0x002fc600078e0a16 */
[----:B------:R-:W-:Y:S01]  /*8410*/  SHF.R.U64 R21, R4, UR4, R5 ;  /* 0x0000000404157c19 */ /* 0x000fe20008001205 */
[----:B0-----:R-:W-:Y:S01]  /*8420*/  IMAD R15, R6, R22, R15 ;  /* 0x00000016060f7224 */ /* 0x001fe200078e020f */
[----:B------:R-:W-:Y:S01]  /*8430*/  SHF.R.U32.HI R4, RZ, UR4, R5 ;  /* 0x00000004ff047c19 */ /* 0x000fe20008011605 */
[----:B------:R-:W-:Y:S01]  /*8440*/  ULDC UR4, c[0x0][0x608] ;  /* 0x0001820000047ab9 */ /* 0x000fe20000000800 */
[----:B---3--:R-:W-:Y:S02]  /*8450*/  IMAD.MOV R6, RZ, RZ, -R23 ;  /* 0x000000ffff067224 */ /* 0x008fe400078e0a17 */
[--C-:B------:R-:W-:Y:S02]  /*8460*/  SHF.R.U64 R22, R21, UR4, R4.reuse ;  /* 0x0000000415167c19 */ /* 0x100fe40008001204 */
[----:B------:R-:W-:Y:S01]  /*8470*/  SHF.R.U32.HI R5, RZ, UR4, R4 ;  /* 0x00000004ff057c19 */ /* 0x000fe20008011604 */
[----:B------:R-:W-:Y:S01]  /*8480*/  ULDC UR4, c[0x0][0x658] ;  /* 0x0001960000047ab9 */ /* 0x000fe20000000800 */
[----:B--2---:R-:W-:-:S02]  /*8490*/  @P2 IMAD R15, R25, R6, R20 ;  /* 0x00000006190f2224 */ /* 0x004fc400078e0214 */
[--C-:B------:R-:W-:Y:S02]  /*84a0*/  SHF.R.U64 R20, R22, UR4, R5.reuse ;  /* 0x0000000416147c19 */ /* 0x100fe40008001205 */
[----:B------:R-:W-:-:S03]  /*84b0*/  SHF.R.U32.HI R23, RZ, UR4, R5 ;  /* 0x00000004ff177c19 */ /* 0x000fc60008011605 */
[----:B------:R-:W-:Y:S02]  /*84c0*/  IMAD.MOV.U32 R6, RZ, RZ, R20 ;  /* 0x000000ffff067224 */ /* 0x000fe400078e0014 */
[----:B------:R-:W-:Y:S01]  /*84d0*/  IMAD.MOV.U32 R5, RZ, RZ, R23 ;  /* 0x000000ffff057224 */ /* 0x000fe200078e0017 */
[----:B------:R-:W-:Y:S06]  /*84e0*/  @!P0 BRA `(.L_x_176) ;  /* 0x00000000002c8947 */ /* 0x000fec0003800000 */
        /* <DEDUP_REMOVED lines=9> */
[----:B------:R-:W-:-:S04]  /*8580*/  IMAD.WIDE.U32.X R4, R23, UR7, R4, P1 ;  /* 0x0000000717047c25 */ /* 0x000fc800088e0404 */
[----:B------:R-:W-:-:S07]  /*8590*/  IMAD.MOV.U32 R6, RZ, RZ, R4 ;  /* 0x000000ffff067224 */ /* 0x000fce00078e0004 */
.L_x_176:
[----:B------:R-:W-:Y:S01]  /*85a0*/  ULDC UR4, c[0x0][0x648] ;  /* 0x0001920000047ab9 */ /* 0x000fe20000000800 */
[----:B------:R-:W-:Y:S01]  /*85b0*/  LOP3.LUT R4, R22, UR29, RZ, 0xc0, !PT ;  /* 0x0000001d16047c12 */ /* 0x000fe2000f8ec0ff */
[----:B------:R-:W-:Y:S01]  /*85c0*/  ULDC UR5, c[0x0][0x610] ;  /* 0x0001840000057ab9 */ /* 0x000fe20000000800 */
[----:B------:R-:W-:Y:S01]  /*85d0*/  SHF.R.U64 R5, R6, UR4, R5 ;  /* 0x0000000406057c19 */ /* 0x000fe20008001205 */
[----:B------:R-:W-:Y:S01]  /*85e0*/  ULDC UR4, c[0x0][0x638] ;  /* 0x00018e0000047ab9 */ /* 0x000fe20000000800 */
[----:B------:R-:W-:-:S03]  /*85f0*/  LOP3.LUT R21, R21, UR13, RZ, 0xc0, !PT ;  /* 0x0000000d15157c12 */ /* 0x000fc6000f8ec0ff */
[----:B------:R-:W-:Y:S02]  /*8600*/  IMAD.MOV R7, RZ, RZ, -R5 ;  /* 0x000000ffff077224 */ /* 0x000fe400078e0a05 */
[----:B------:R-:W-:Y:S02]  /*8610*/  IMAD R4, R5, UR21, R4 ;  /* 0x0000001505047c24 */ /* 0x000fe4000f8e0204 */
[----:B------:R-:W-:Y:S01]  /*8620*/  IMAD R20, R7, UR4, R20 ;  /* 0x0000000407147c24 */ /* 0x000fe2000f8e0214 */
[----:B------:R-:W-:Y:S01]  /*8630*/  ULDC UR4, c[0x0][0x600] ;  /* 0x0001800000047ab9 */ /* 0x000fe20000000800 */
[----:B------:R-:W-:Y:S02]  /*8640*/  IMAD R15, R4, UR5, R15 ;  /* 0x00000005040f7c24 */ /* 0x000fe4000f8e020f */
[----:B------:R-:W-:Y:S02]  /*8650*/  IMAD R20, R20, UR4, R21 ;  /* 0x0000000414147c24 */ /* 0x000fe4000f8e0215 */
[----:B------:R-:W-:-:S02]  /*8660*/  IMAD.MOV.U32 R4, RZ, RZ, 0x1 ;  /* 0x00000001ff047424 */ /* 0x000fc400078e00ff */
[----:B------:R-:W-:Y:S01]  /*8670*/  IMAD.MOV.U32 R7, RZ, RZ, R14 ;  /* 0x000000ffff077224 */ /* 0x000fe200078e000e */
[----:B------:R-:W-:Y:S02]  /*8680*/  SEL R21, R20, R15, !P2 ;  /* 0x0000000f14157207 */ /* 0x000fe40005000000 */
[----:B------:R-:W-:-:S07]  /*8690*/  SEL R20, R15, R20, !P2 ;  /* 0x000000140f147207 */ /* 0x000fce0005000000 */
.L_x_174:
[----:B------:R-:W-:Y:S05]  /*86a0*/  BSYNC B1 ;  /* 0x0000000000017941 */ /* 0x000fea0003800000 */
.L_x_173:
[----:B------:R-:W-:-:S13]  /*86b0*/  LOP3.LUT P0, RZ, R4, 0xff, RZ, 0xc0, !PT ;  /* 0x000000ff04ff7812 */ /* 0x000fda000780c0ff */
[----:B------:R-:W-:Y:S05]  /*86c0*/  @P0 BRA `(.L_x_177) ;  /* 0xfffffff000b80947 */ /* 0x000fea000383ffff */
[----:B------:R-:W-:Y:S05]  /*86d0*/  BSYNC B0 ;  /* 0x0000000000007941 */ /* 0x000fea0003800000 */
.L_x_166:
[----:B------:R-:W-:-:S03]  /*86e0*/  UMOV UR4, 0xffffffff ;  /* 0xffffffff00047882 */ /* 0x000fc60000000000 */
[----:B------:R-:W-:Y:S05]  /*86f0*/  BRA.DIV UR4, `(.L_x_178) ;  /* 0x0000000204f07947 */ /* 0x000fea000b800000 */
[----:B------:R-:W-:-:S13]  /*8700*/  ELECT P6, URZ, PT ;  /* 0x00000000003f782f */ /* 0x000fda00038c0000 */
.L_x_191:
[----:B------:R-:W-:Y:S04]  /*8710*/  BSSY B0, `(.L_x_179) ;  /* 0x0000022000007945 */ /* 0x000fe80003800000 */
[----:B------:R-:W-:Y:S05]  /*8720*/  @!P6 BRA `(.L_x_180) ;  /* 0x000000000080e947 */ /* 0x000fea0003800000 */
[----:B------:R-:W-:-:S04]  /*8730*/  LOP3.LUT R18, R18, 0x2, RZ, 0xfc, !PT ;  /* 0x0000000212127812 */ /* 0x000fc800078efcff */
[----:B------:R-:W-:-:S13]  /*8740*/  ISETP.NE.AND P0, PT, R18, 0x3, PT ;  /* 0x000000031200780c */ /* 0x000fda0003f05270 */
[----:B------:R-:W-:Y:S05]  /*8750*/  @!P0 BRA `(.L_x_181) ;  /* 0x0000000000048947 */ /* 0x000fea0003800000 */
[----:B------:R-:W-:Y:S01]  /*8760*/  BPT.TRAP 0x1 ;  /* 0x000000040000795c */ /* 0x000fe20000300000 */
.L_x_181:
[----:B------:R-:W0:Y:S01]  /*8770*/  S2R R5, SR_CgaCtaId ;  /* 0x0000000000057919 */ /* 0x000e220000008800 */
[----:B------:R-:W-:Y:S02]  /*8780*/  MOV R0, 0x400 ;  /* 0x0000040000007802 */ /* 0x000fe40000000f00 */
[----:B------:R-:W-:Y:S02]  /*8790*/  SHF.L.U32 R2, R3, 0x1f, RZ ;  /* 0x0000001f03027819 */ /* 0x000fe400000006ff */
[----:B0-----:R-:W-:-:S05]  /*87a0*/  LEA R5, R5, R0, 0x18 ;  /* 0x0000000005057211 */ /* 0x001fca00078ec0ff */
[----:B------:R-:W-:-:S04]  /*87b0*/  VIADD R5, R5, 0x18 ;  /* 0x0000001805057836 */ /* 0x000fc80000000000 */
[C---:B------:R-:W-:Y:S02]  /*87c0*/  IMAD R7, R8.reuse, 0x8, R5 ;  /* 0x0000000808077824 */ /* 0x040fe400078e0205 */
[----:B------:R-:W-:Y:S02]  /*87d0*/  VIADD R8, R8, 0x1 ;  /* 0x0000000108087836 */ /* 0x000fe40000000000 */
[----:B------:R-:W0:Y:S03]  /*87e0*/  SYNCS.PHASECHK.TRANS64.TRYWAIT P0, [R7+URZ], R2 ;  /* 0x00000002070075a7 */ /* 0x000e26000800017f */
[----:B------:R-:W-:-:S04]  /*87f0*/  ISETP.NE.AND P1, PT, R8, 0x3, PT ;  /* 0x000000030800780c */ /* 0x000fc80003f25270 */
[----:B------:R-:W-:Y:S02]  /*8800*/  SEL R0, RZ, 0x1, P1 ;  /* 0x00000001ff007807 */ /* 0x000fe40000800000 */
[----:B------:R-:W-:Y:S02]  /*8810*/  SEL R8, R8, RZ, P1 ;  /* 0x000000ff08087207 */ /* 0x000fe40000800000 */
[----:B------:R-:W-:-:S03]  /*8820*/  LOP3.LUT R9, R3, R0, RZ, 0x3c, !PT ;  /* 0x0000000003097212 */ /* 0x000fc600078e3cff */
[----:B------:R-:W-:Y:S01]  /*8830*/  IMAD R4, R8, 0x8, R5 ;  /* 0x0000000808047824 */ /* 0x000fe200078e0205 */
[----:B------:R-:W-:Y:S01]  /*8840*/  SHF.L.U32 R3, R9, 0x1f, RZ ;  /* 0x0000001f09037819 */ /* 0x000fe200000006ff */
[----:B0-----:R-:W-:Y:S06]  /*8850*/  @!P0 BRA `(.L_x_182) ;  /* 0x0000000000b88947 */ /* 0x001fec0003800000 */
.L_x_192:
[----:B------:R-:W1:Y:S01]  /*8860*/  SYNCS.PHASECHK.TRANS64.TRYWAIT P0, [R4+URZ], R3 ;  /* 0x00000003040075a7 */ /* 0x000e62000800017f */
[----:B------:R-:W-:-:S05]  /*8870*/  VIADD R0, R8, 0x1 ;  /* 0x0000000108007836 */ /* 0x000fca0000000000 */
[----:B------:R-:W-:-:S04]  /*8880*/  ISETP.NE.AND P1, PT, R0, 0x3, PT ;  /* 0x000000030000780c */ /* 0x000fc80003f25270 */
[----:B0-----:R-:W-:Y:S02]  /*8890*/  SEL R2, RZ, 0x1, P1 ;  /* 0x00000001ff027807 */ /* 0x001fe40000800000 */
[----:B------:R-:W-:Y:S02]  /*88a0*/  SEL R0, R0, RZ, P1 ;  /* 0x000000ff00007207 */ /* 0x000fe40000800000 */
[----:B------:R-:W-:Y:S01]  /*88b0*/  LOP3.LUT R2, R9, R2, RZ, 0x3c, !PT ;  /* 0x0000000209027212 */ /* 0x000fe200078e3cff */
[----:B-1----:R-:W-:Y:S06]  /*88c0*/  @!P0 BRA `(.L_x_183) ;  /* 0x0000000000b08947 */ /* 0x002fec0003800000 */
.L_x_193:
[----:B------:R-:W-:Y:S01]  /*88d0*/  IMAD R5, R0, 0x8, R5 ;  /* 0x0000000800057824 */ /* 0x000fe200078e0205 */
[----:B------:R-:W-:-:S07]  /*88e0*/  SHF.L.U32 R0, R2, 0x1f, RZ ;  /* 0x0000001f02007819 */ /* 0x000fce00000006ff */
.L_x_184:
[----:B-1----:R1:W2:Y:S02]  /*88f0*/  SYNCS.PHASECHK.TRANS64.TRYWAIT P0, [R5+URZ], R0 ;  /* 0x00000000050075a7 */ /* 0x0022a4000800017f */
[----:B--2---:R-:W-:Y:S05]  /*8900*/  @!P0 NANOSLEEP.SYNCS 0x989680 ;  /* 0x009896800000895d */ /* 0x004fea0003900000 */
[----:B------:R-:W2:Y:S02]  /*8910*/  @!P0 SYNCS.PHASECHK.TRANS64 P0, [R5+URZ], R0 ;  /* 0x00000000050085a7 */ /* 0x000ea4000800007f */
[----:B--2---:R-:W-:Y:S05]  /*8920*/  @!P0 BRA `(.L_x_184) ;  /* 0xfffffffc00f08947 */ /* 0x004fea000383ffff */
.L_x_180:
[----:B------:R-:W-:Y:S05]  /*8930*/  BSYNC B0 ;  /* 0x0000000000007941 */ /* 0x000fea0003800000 */
.L_x_179:
[----:B------:R-:W-:Y:S05]  /*8940*/  EXIT ;  /* 0x000000000000794d */ /* 0x000fea0003800000 */
.L_x_21:
[----:B-1----:R1:W2:Y:S02]  /*8950*/  SYNCS.PHASECHK.TRANS64.TRYWAIT P1, [R3+URZ], R0 ;  /* 0x00000000030075a7 */ /* 0x0022a4000802017f */
[----:B--2---:R-:W-:Y:S05]  /*8960*/  @!P1 NANOSLEEP.SYNCS 0x989680 ;  /* 0x009896800000995d */ /* 0x004fea0003900000 */
[----:B------:R-:W2:Y:S02]  /*8970*/  @!P1 SYNCS.PHASECHK.TRANS64 P1, [R3+URZ], R0 ;  /* 0x00000000030095a7 */ /* 0x000ea4000802007f */
[----:B--2---:R-:W-:Y:S05]  /*8980*/  @!P1 BRA `(.L_x_21) ;  /* 0xfffffffc00f09947 */ /* 0x004fea000383ffff */
[----:B------:R-:W-:Y:S05]  /*8990*/  BRA `(.L_x_20) ;  /* 0xffffff8c007c7947 */ /* 0x000fea000383ffff */
.L_x_26:
[----:B-1----:R1:W2:Y:S02]  /*89a0*/  SYNCS.PHASECHK.TRANS64.TRYWAIT P1, [R5+URZ], R4 ;  /* 0x00000004050075a7 */ /* 0x0022a4000802017f */
[----:B--2---:R-:W-:Y:S05]  /*89b0*/  @!P1 NANOSLEEP.SYNCS 0x989680 ;  /* 0x009896800000995d */ /* 0x004fea0003900000 */
[----:B------:R-:W2:Y:S02]  /*89c0*/  @!P1 SYNCS.PHASECHK.TRANS64 P1, [R5+URZ], R4 ;  /* 0x00000004050095a7 */ /* 0x000ea4000802007f */
[----:B--2---:R-:W-:Y:S05]  /*89d0*/  @!P1 BRA `(.L_x_26) ;  /* 0xfffffffc00f09947 */ /* 0x004fea000383ffff */
[----:B------:R-:W-:Y:S05]  /*89e0*/  BRA `(.L_x_25) ;  /* 0xffffff9400a47947 */ /* 0x000fea000383ffff */
.L_x_167:
[----:B------:R-:W-:Y:S01]  /*89f0*/  BSSY B1, `(.L_x_185) ;  /* 0x0000006000017945 */ /* 0x000fe20003800000 */
[----:B------:R-:W-:-:S07]  /*8a00*/  IMAD.MOV.U32 R15, RZ, RZ, -0x1 ;  /* 0xffffffffff0f7424 */ /* 0x000fce00078e00ff */
[----:B------:R-:W-:Y:S05]  /*8a10*/  WARPSYNC.COLLECTIVE R15, `(.L_x_186) ;  /* 0x000000000f0c7348 */ /* 0x000fea0003c00000 */
[----:B------:R-:W-:Y:S02]  /*8a20*/  ELECT P6, UR62, PT ;  /* 0x00000000003e782f */ /* 0x000fe400038c0000 */
[----:B------:R-:W-:Y:S01]  /*8a30*/  MOV R14, UR62 ;  /* 0x0000003e000e7c02 */ /* 0x000fe20008000f00 */
[----:B------:R-:W-:Y:S10]  /*8a40*/  ENDCOLLECTIVE ;  /* 0x000000000000791b */ /* 0x000ff40003800000 */
.L_x_186:
[----:B------:R-:W-:Y:S05]  /*8a50*/  BSYNC B1 ;  /* 0x0000000000017941 */ /* 0x000fea0003800000 */
.L_x_185:
[----:B------:R-:W-:Y:S05]  /*8a60*/  BRA `(.L_x_187) ;  /* 0xffffffec00dc7947 */ /* 0x000fea000383ffff */
.L_x_170:
[----:B-1----:R1:W2:Y:S02]  /*8a70*/  SYNCS.PHASECHK.TRANS64.TRYWAIT P0, [R23+URZ+0x18], R14 ;  /* 0x0000180e170075a7 */ /* 0x0022a4000800017f */
[----:B--2---:R-:W-:Y:S05]  /*8a80*/  @!P0 NANOSLEEP.SYNCS 0x989680 ;  /* 0x009896800000895d */ /* 0x004fea0003900000 */
[----:B------:R-:W2:Y:S02]  /*8a90*/  @!P0 SYNCS.PHASECHK.TRANS64 P0, [R23+URZ+0x18], R14 ;  /* 0x0000180e170085a7 */ /* 0x000ea4000800007f */
[----:B--2---:R-:W-:Y:S05]  /*8aa0*/  @!P0 BRA `(.L_x_170) ;  /* 0xfffffffc00f08947 */ /* 0x004fea000383ffff */
[----:B------:R-:W-:Y:S05]  /*8ab0*/  BRA `(.L_x_188) ;  /* 0xfffffff000147947 */ /* 0x000fea000383ffff */
.L_x_178:
[----:B------:R-:W-:Y:S01]  /*8ac0*/  BSSY B0, `(.L_x_189) ;  /* 0x0000006000007945 */ /* 0x000fe20003800000 */
[----:B------:R-:W-:-:S07]  /*8ad0*/  IMAD.MOV.U32 R15, RZ, RZ, -0x1 ;  /* 0xffffffffff0f7424 */ /* 0x000fce00078e00ff */
[----:B------:R-:W-:Y:S05]  /*8ae0*/  WARPSYNC.COLLECTIVE R15, `(.L_x_190) ;  /* 0x000000000f0c7348 */ /* 0x000fea0003c00000 */
[----:B------:R-:W-:Y:S02]  /*8af0*/  ELECT P6, UR62, PT ;  /* 0x00000000003e782f */ /* 0x000fe400038c0000 */
[----:B------:R-:W-:Y:S01]  /*8b00*/  MOV R14, UR62 ;  /* 0x0000003e000e7c02 */ /* 0x000fe20008000f00 */
[----:B------:R-:W-:Y:S10]  /*8b10*/  ENDCOLLECTIVE ;  /* 0x000000000000791b */ /* 0x000ff40003800000 */
.L_x_190:
[----:B------:R-:W-:Y:S05]  /*8b20*/  BSYNC B0 ;  /* 0x0000000000007941 */ /* 0x000fea0003800000 */
.L_x_189:
[----:B------:R-:W-:Y:S05]  /*8b30*/  BRA `(.L_x_191) ;  /* 0xfffffff800f47947 */ /* 0x000fea000383ffff */
.L_x_182:
[----:B0-----:R0:W1:Y:S02]  /*8b40*/  SYNCS.PHASECHK.TRANS64.TRYWAIT P0, [R7+URZ], R2 ;  /* 0x00000002070075a7 */ /* 0x001064000800017f */
[----:B-1----:R-:W-:Y:S05]  /*8b50*/  @!P0 NANOSLEEP.SYNCS 0x989680 ;  /* 0x009896800000895d */ /* 0x002fea0003900000 */
[----:B------:R-:W1:Y:S02]  /*8b60*/  @!P0 SYNCS.PHASECHK.TRANS64 P0, [R7+URZ], R2 ;  /* 0x00000002070085a7 */ /* 0x000e64000800007f */
[----:B-1----:R-:W-:Y:S05]  /*8b70*/  @!P0 BRA `(.L_x_182) ;  /* 0xfffffffc00f08947 */ /* 0x002fea000383ffff */
[----:B------:R-:W-:Y:S05]  /*8b80*/  BRA `(.L_x_192) ;  /* 0xfffffffc00347947 */ /* 0x000fea000383ffff */
.L_x_183:
[----:B0-----:R0:W1:Y:S02]  /*8b90*/  SYNCS.PHASECHK.TRANS64.TRYWAIT P0, [R4+URZ], R3 ;  /* 0x00000003040075a7 */ /* 0x001064000800017f */
[----:B-1----:R-:W-:Y:S05]  /*8ba0*/  @!P0 NANOSLEEP.SYNCS 0x989680 ;  /* 0x009896800000895d */ /* 0x002fea0003900000 */
[----:B------:R-:W1:Y:S02]  /*8bb0*/  @!P0 SYNCS.PHASECHK.TRANS64 P0, [R4+URZ], R3 ;  /* 0x00000003040085a7 */ /* 0x000e64000800007f */
[----:B-1----:R-:W-:Y:S05]  /*8bc0*/  @!P0 BRA `(.L_x_183) ;  /* 0xfffffffc00f08947 */ /* 0x002fea000383ffff */
[----:B------:R-:W-:Y:S05]  /*8bd0*/  BRA `(.L_x_193) ;  /* 0xfffffffc003c7947 */ /* 0x000fea000383ffff */
.L_x_194:
[----:B------:R-:W-:-:S00]  /*8be0*/  BRA `(.L_x_194) ;  /* 0xfffffffc00fc7947 */ /* 0x000fc0000383ffff */
[----:B------:R-:W-:-:S00]  /*8bf0*/  NOP ;  /* 0x0000000000007918 */ /* 0x000fc00000000000 */
        /* <DEDUP_REMOVED lines=8> */
.L_x_195:


//--------------------- .nv.global.init           --------------------------
	.section	.nv.global.init,"aw",@progbits
.nv.global.init:
	.type		$str$22,@object
	.size		$str$22,($str$23 - $str$22)
$str$22:
        /*0000*/ 	.byte	0x6b, 0x5f, 0x74, 0x69, 0x6c, 0x65, 0x5f, 0x63, 0x6f, 0x75, 0x6e, 0x74, 0x20, 0x3e, 0x3d, 0x20
        /*0010*/ 	.byte	0x31, 0x00
	.type		$str$23,@object
	.size		$str$23,(__unnamed_1 - $str$23)
$str$23:
        /*0012*/ 	.byte	0x2f, 0x74, 0x6d, 0x70, 0x2f, 0x63, 0x75, 0x74, 0x6c, 0x61, 0x73, 0x73, 0x5f, 0x73, 0x77, 0x65
        /*0022*/ 	.byte	0x65, 0x70, 0x5f, 0x73, 0x72, 0x63, 0x2f, 0x69, 0x6e, 0x63, 0x6c, 0x75, 0x64, 0x65, 0x2f, 0x63
        /*0032*/ 	.byte	0x75, 0x74, 0x6c, 0x61, 0x73, 0x73, 0x2f, 0x67, 0x65, 0x6d, 0x6d, 0x2f, 0x63, 0x6f, 0x6c, 0x6c
        /*0042*/ 	.byte	0x65, 0x63, 0x74, 0x69, 0x76, 0x65, 0x2f, 0x73, 0x6d, 0x39, 0x30, 0x5f, 0x6d, 0x6d, 0x61, 0x5f
        /*0052*/ 	.byte	0x74, 0x6d, 0x61, 0x5f, 0x67, 0x6d, 0x6d, 0x61, 0x5f, 0x73, 0x73, 0x5f, 0x77, 0x61, 0x72, 0x70
        /*0062*/ 	.byte	0x73, 0x70, 0x65, 0x63, 0x69, 0x61, 0x6c, 0x69, 0x7a, 0x65, 0x64, 0x2e, 0x68, 0x70, 0x70, 0x00
	.type		__unnamed_1,@object
	.size		__unnamed_1,(.L_0 - __unnamed_1)
__unnamed_1:
        /*0072*/ 	.byte	0x76, 0x6f, 0x69, 0x64, 0x20, 0x63, 0x75, 0x74, 0x6c, 0x61, 0x73, 0x73, 0x3a, 0x3a, 0x67, 0x65
        /* <DEDUP_REMOVED lines=177> */
        /*0b92*/ 	.byte	0x69, 0x64, 0x65, 0x6e, 0x74, 0x69, 0x74, 0x79, 0x5d, 0x00
.L_0:


//--------------------- .nv.shared._ZN7cutlass13device_kernelINS_4gemm6kernel13GemmUniversalIN4cute5tupleIJiiiiEEENS1_10collective13CollectiveMmaINS1_34MainloopSm90TmaGmmaWarpSpecializedILi3ENS5_IJNS4_1CILi2EEENSA_ILi1EEESC_EEENS1_35KernelTmaWarpSpecializedCooperativeEEENS5_IJNSA_ILi128EEESG_SG_EEENS_10tfloat32_tENS5_IJlSC_lEEESI_SJ_NS4_8TiledMMAINS4_8MMA_AtomIJNS4_4SM904GMMA30MMA_64x128x8_F32TF32TF32_SS_TNILNSN_7ScaleInE1ELSP_1EEEEEENS4_6LayoutISD_NS5_IJSC_NSA_ILi0EEEST_EEEEENS5_IJNS4_10UnderscoreESW_SW_EEEEENS4_13SM90_TMA_LOADENS4_14ComposedLayoutINS4_7SwizzleILi3ELi4ELi3EEENS4_18smem_ptr_flag_bitsILi32EEENSS_INS5_IJNSA_ILi8EEENSA_ILi32EEEEEENS5_IJS16_SC_EEEEEEEvNS4_8identityENS4_23SM90_TMA_LOAD_MULTICASTES1A_vS1B_EENS_8epilogue10collective6detail29Sm90TmaWarpSpecializedAdapterINS1F_15DefaultEpilogueISI_SJ_SJ_NS1E_6thread17LinearCombinationISI_Li1EffLNS1J_9ScaleType4KindE0ELNS_15FloatRoundStyleE2ESI_EENS1_15EpilogueDefaultEEEEEvvEEEEvNT_6ParamsE --------------------------
	.section	.nv.shared._ZN7cutlass13device_kernelINS_4gemm6kernel13GemmUniversalIN4cute5tupleIJiiiiEEENS1_10collective13CollectiveMmaINS1_34MainloopSm90TmaGmmaWarpSpecializedILi3ENS5_IJNS4_1CILi2EEENSA_ILi1EEESC_EEENS1_35KernelTmaWarpSpecializedCooperativeEEENS5_IJNSA_ILi128EEESG_SG_EEENS_10tfloat32_tENS5_IJlSC_lEEESI_SJ_NS4_8TiledMMAINS4_8MMA_AtomIJNS4_4SM904GMMA30MMA_64x128x8_F32TF32TF32_SS_TNILNSN_7ScaleInE1ELSP_1EEEEEENS4_6LayoutISD_NS5_IJSC_NSA_ILi0EEEST_EEEEENS5_IJNS4_10UnderscoreESW_SW_EEEEENS4_13SM90_TMA_LOADENS4_14ComposedLayoutINS4_7SwizzleILi3ELi4ELi3EEENS4_18smem_ptr_flag_bitsILi32EEENSS_INS5_IJNSA_ILi8EEENSA_ILi32EEEEEENS5_IJS16_SC_EEEEEEEvNS4_8identityENS4_23SM90_TMA_LOAD_MULTICASTES1A_vS1B_EENS_8epilogue10collective6detail29Sm90TmaWarpSpecializedAdapterINS1F_15DefaultEpilogueISI_SJ_SJ_NS1E_6thread17LinearCombinationISI_Li1EffLNS1J_9ScaleType4KindE0ELNS_15FloatRoundStyleE2ESI_EENS1_15EpilogueDefaultEEEEEvvEEEEvNT_6ParamsE,"aw",@nobits
	.sectionflags	@""
	.align	16
	.zero		1024


//--------------------- .nv.shared.reserved.0     --------------------------
	.section	.nv.shared.reserved.0,"aw",@nobits
	.weak		__nv_reservedSMEM_offset_0_alias
	.size		__nv_reservedSMEM_offset_0_alias, 0, 0
	.other		__nv_reservedSMEM_offset_0_alias,@"STO_CUDA_RESERVED_SHARED STV_DEFAULT"
__nv_reservedSMEM_offset_0_alias:
	.zero		0


//--------------------- .nv.global                --------------------------
	.section	.nv.global,"aw",@nobits
.nv.global:
	.type		_ZN39_INTERNAL_2f9cf4ea_4_k_cu_4cc2e06a_66624cute1_E,@object
	.size		_ZN39_INTERNAL_2f9cf4ea_4_k_cu_4cc2e06a_66624cute1_E,(_ZN39_INTERNAL_2f9cf4ea_4_k_cu_4cc2e06a_66624cuda3std3__45__cpo6cbeginE - _ZN39_INTERNAL_2f9cf4ea_4_k_cu_4cc2e06a_66624cute1_E)
_ZN39_INTERNAL_2f9cf4ea_4_k_cu_4cc2e06a_66624cute1_E:
	.zero		1
	.type		_ZN39_INTERNAL_2f9cf4ea_4_k_cu_4cc2e06a_66624cuda3std3__45__cpo6cbeginE,@object
	.size		_ZN39_INTERNAL_2f9cf4ea_4_k_cu_4cc2e06a_66624cuda3std3__45__cpo6cbeginE,(_ZN39_INTERNAL_2f9cf4ea_4_k_cu_4cc2e06a_66624cuda3std3__48in_placeE - _ZN39_INTERNAL_2f9cf4ea_4_k_cu_4cc2e06a_66624cuda3std3__45__cpo6cbeginE)
_ZN39_INTERNAL_2f9cf4ea_4_k_cu_4cc2e06a_66624cuda3std3__45__cpo6cbeginE:
	.zero		1
	.type		_ZN39_INTERNAL_2f9cf4ea_4_k_cu_4cc2e06a_66624cuda3std3__48in_placeE,@object
	.size		_ZN39_INTERNAL_2f9cf4ea_4_k_cu_4cc2e06a_66624cuda3std3__48in_placeE,(_ZN39_INTERNAL_2f9cf4ea_4_k_cu_4cc2e06a_66624cuda3std6ranges3__45__cpo9iter_moveE - _ZN39_INTERNAL_2f9cf4ea_4_k_cu_4cc2e06a_66624cuda3std3__48in_placeE)
_ZN39_INTERNAL_2f9cf4ea_4_k_cu_4cc2e06a_66624cuda3std3__48in_placeE:
	.zero		1
	.type		_ZN39_INTERNAL_2f9cf4ea_4_k_cu_4cc2e06a_66624cuda3std6ranges3__45__cpo9iter_moveE,@object
	.size		_ZN39_INTERNAL_2f9cf4ea_4_k_cu_4cc2e06a_66624cuda3std6ranges3__45__cpo9iter_moveE,(_ZN39_INTERNAL_2f9cf4ea_4_k_cu_4cc2e06a_66624cuda3std3__45__cpo5beginE - _ZN39_INTERNAL_2f9cf4ea_4_k_cu_4cc2e06a_66624cuda3std6ranges3__45__cpo9iter_moveE)
_ZN39_INTERNAL_2f9cf4ea_4_k_cu_4cc2e06a_66624cuda3std6ranges3__45__cpo9iter_moveE:
	.zero		1
	.type		_ZN39_INTERNAL_2f9cf4ea_4_k_cu_4cc2e06a_66624cuda3std3__45__cpo5beginE,@object
	.size		_ZN39_INTERNAL_2f9cf4ea_4_k_cu_4cc2e06a_66624cuda3std3__45__cpo5beginE,(_ZN39_INTERNAL_2f9cf4ea_4_k_cu_4cc2e06a_66624cuda3std3__441_GLOBAL__N__2f9cf4ea_4_k_cu_4cc2e06a_66626ignoreE - _ZN39_INTERNAL_2f9cf4ea_4_k_cu_4cc2e06a_66624cuda3std3__45__cpo5beginE)
_ZN39_INTERNAL_2f9cf4ea_4_k_cu_4cc2e06a_66624cuda3std3__45__cpo5beginE:
	.zero		1
	.type		_ZN39_INTERNAL_2f9cf4ea_4_k_cu_4cc2e06a_66624cuda3std3__441_GLOBAL__N__2f9cf4ea_4_k_cu_4cc2e06a_66626ignoreE,@object
	.size		_ZN39_INTERNAL_2f9cf4ea_4_k_cu_4cc2e06a_66624cuda3std3__441_GLOBAL__N__2f9cf4ea_4_k_cu_4cc2e06a_66626ignoreE,(_ZN39_INTERNAL_2f9cf4ea_4_k_cu_4cc2e06a_66624cute7productE - _ZN39_INTERNAL_2f9cf4ea_4_k_cu_4cc2e06a_66624cuda3std3__441_GLOBAL__N__2f9cf4ea_4_k_cu_4cc2e06a_66626ignoreE)
_ZN39_INTERNAL_2f9cf4ea_4_k_cu_4cc2e06a_66624cuda3std3__441_GLOBAL__N__2f9cf4ea_4_k_cu_4cc2e06a_66626ignoreE:
	.zero		1
	.type		_ZN39_INTERNAL_2f9cf4ea_4_k_cu_4cc2e06a_66624cute7productE,@object
	.size		_ZN39_INTERNAL_2f9cf4ea_4_k_cu_4cc2e06a_66624cute7productE,(_ZN39_INTERNAL_2f9cf4ea_4_k_cu_4cc2e06a_66624cuda3std3__45__cpo3endE - _ZN39_INTERNAL_2f9cf4ea_4_k_cu_4cc2e06a_66624cute7productE)
_ZN39_INTERNAL_2f9cf4ea_4_k_cu_4cc2e06a_66624cute7productE:
	.zero		1
	.type		_ZN39_INTERNAL_2f9cf4ea_4_k_cu_4cc2e06a_66624cuda3std3__45__cpo3endE,@object
	.size		_ZN39_INTERNAL_2f9cf4ea_4_k_cu_4cc2e06a_66624cuda3std3__45__cpo3endE,(_ZN39_INTERNAL_2f9cf4ea_4_k_cu_4cc2e06a_66624cuda3std3__419piecewise_constructE - _ZN39_INTERNAL_2f9cf4ea_4_k_cu_4cc2e06a_66624cuda3std3__45__cpo3endE)
_ZN39_INTERNAL_2f9cf4ea_4_k_cu_4cc2e06a_66624cuda3std3__45__cpo3endE:
	.zero		1
	.type		_ZN39_INTERNAL_2f9cf4ea_4_k_cu_4cc2e06a_66624cuda3std3__419piecewise_constructE,@object
	.size		_ZN39_INTERNAL_2f9cf4ea_4_k_cu_4cc2e06a_66624cuda3std3__419piecewise_constructE,(_ZN39_INTERNAL_2f9cf4ea_4_k_cu_4cc2e06a_66624cuda3std3__45__cpo4cendE - _ZN39_INTERNAL_2f9cf4ea_4_k_cu_4cc2e06a_66624cuda3std3__419piecewise_constructE)
_ZN39_INTERNAL_2f9cf4ea_4_k_cu_4cc2e06a_66624cuda3std3__419piecewise_constructE:
	.zero		1
	.type		_ZN39_INTERNAL_2f9cf4ea_4_k_cu_4cc2e06a_66624cuda3std3__45__cpo4cendE,@object
	.size		_ZN39_INTERNAL_2f9cf4ea_4_k_cu_4cc2e06a_66624cuda3std3__45__cpo4cendE,(_ZN39_INTERNAL_2f9cf4ea_4_k_cu_4cc2e06a_66624cuda3std6ranges3__45__cpo4swapE - _ZN39_INTERNAL_2f9cf4ea_4_k_cu_4cc2e06a_66624cuda3std3__45__cpo4cendE)
_ZN39_INTERNAL_2f9cf4ea_4_k_cu_4cc2e06a_66624cuda3std3__45__cpo4cendE:
	.zero		1
	.type		_ZN39_INTERNAL_2f9cf4ea_4_k_cu_4cc2e06a_66624cuda3std6ranges3__45__cpo4swapE,@object
	.size		_ZN39_INTERNAL_2f9cf4ea_4_k_cu_4cc2e06a_66624cuda3std6ranges3__45__cpo4swapE,(.L_8 - _ZN39_INTERNAL_2f9cf4ea_4_k_cu_4cc2e06a_66624cuda3std6ranges3__45__cpo4swapE)
_ZN39_INTERNAL_2f9cf4ea_4_k_cu_4cc2e06a_66624cuda3std6ranges3__45__cpo4swapE:
	.zero		1
.L_8:


//--------------------- .nv.constant0._ZN7cutlass13device_kernelINS_4gemm6kernel13GemmUniversalIN4cute5tupleIJiiiiEEENS1_10collective13CollectiveMmaINS1_34MainloopSm90TmaGmmaWarpSpecializedILi3ENS5_IJNS4_1CILi2EEENSA_ILi1EEESC_EEENS1_35KernelTmaWarpSpecializedCooperativeEEENS5_IJNSA_ILi128EEESG_SG_EEENS_10tfloat32_tENS5_IJlSC_lEEESI_SJ_NS4_8TiledMMAINS4_8MMA_AtomIJNS4_4SM904GMMA30MMA_64x128x8_F32TF32TF32_SS_TNILNSN_7ScaleInE1ELSP_1EEEEEENS4_6LayoutISD_NS5_IJSC_NSA_ILi0EEEST_EEEEENS5_IJNS4_10UnderscoreESW_SW_EEEEENS4_13SM90_TMA_LOADENS4_14ComposedLayoutINS4_7SwizzleILi3ELi4ELi3EEENS4_18smem_ptr_flag_bitsILi32EEENSS_INS5_IJNSA_ILi8EEENSA_ILi32EEEEEENS5_IJS16_SC_EEEEEEEvNS4_8identityENS4_23SM90_TMA_LOAD_MULTICASTES1A_vS1B_EENS_8epilogue10collective6detail29Sm90TmaWarpSpecializedAdapterINS1F_15DefaultEpilogueISI_SJ_SJ_NS1E_6thread17LinearCombinationISI_Li1EffLNS1J_9ScaleType4KindE0ELNS_15FloatRoundStyleE2ESI_EENS1_15EpilogueDefaultEEEEEvvEEEEvNT_6ParamsE --------------------------
	.section	.nv.constant0._ZN7cutlass13device_kernelINS_4gemm6kernel13GemmUniversalIN4cute5tupleIJiiiiEEENS1_10collective13CollectiveMmaINS1_34MainloopSm90TmaGmmaWarpSpecializedILi3ENS5_IJNS4_1CILi2EEENSA_ILi1EEESC_EEENS1_35KernelTmaWarpSpecializedCooperativeEEENS5_IJNSA_ILi128EEESG_SG_EEENS_10tfloat32_tENS5_IJlSC_lEEESI_SJ_NS4_8TiledMMAINS4_8MMA_AtomIJNS4_4SM904GMMA30MMA_64x128x8_F32TF32TF32_SS_TNILNSN_7ScaleInE1ELSP_1EEEEEENS4_6LayoutISD_NS5_IJSC_NSA_ILi0EEEST_EEEEENS5_IJNS4_10UnderscoreESW_SW_EEEEENS4_13SM90_TMA_LOADENS4_14ComposedLayoutINS4_7SwizzleILi3ELi4ELi3EEENS4_18smem_ptr_flag_bitsILi32EEENSS_INS5_IJNSA_ILi8EEENSA_ILi32EEEEEENS5_IJS16_SC_EEEEEEEvNS4_8identityENS4_23SM90_TMA_LOAD_MULTICASTES1A_vS1B_EENS_8epilogue10collective6detail29Sm90TmaWarpSpecializedAdapterINS1F_15DefaultEpilogueISI_SJ_SJ_NS1E_6thread17LinearCombinationISI_Li1EffLNS1J_9ScaleType4KindE0ELNS_15FloatRoundStyleE2ESI_EENS1_15EpilogueDefaultEEEEEvvEEEEvNT_6ParamsE,"a",@progbits
	.sectionflags	@""
	.align	4
.nv.constant0._ZN7cutlass13device_kernelINS_4gemm6kernel13GemmUniversalIN4cute5tupleIJiiiiEEENS1_10collective13CollectiveMmaINS1_34MainloopSm90TmaGmmaWarpSpecializedILi3ENS5_IJNS4_1CILi2EEENSA_ILi1EEESC_EEENS1_35KernelTmaWarpSpecializedCooperativeEEENS5_IJNSA_ILi128EEESG_SG_EEENS_10tfloat32_tENS5_IJlSC_lEEESI_SJ_NS4_8TiledMMAINS4_8MMA_AtomIJNS4_4SM904GMMA30MMA_64x128x8_F32TF32TF32_SS_TNILNSN_7ScaleInE1ELSP_1EEEEEENS4_6LayoutISD_NS5_IJSC_NSA_ILi0EEEST_EEEEENS5_IJNS4_10UnderscoreESW_SW_EEEEENS4_13SM90_TMA_LOADENS4_14ComposedLayoutINS4_7SwizzleILi3ELi4ELi3EEENS4_18smem_ptr_flag_bitsILi32EEENSS_INS5_IJNSA_ILi8EEENSA_ILi32EEEEEENS5_IJS16_SC_EEEEEEEvNS4_8identityENS4_23SM90_TMA_LOAD_MULTICASTES1A_vS1B_EENS_8epilogue10collective6detail29Sm90TmaWarpSpecializedAdapterINS1F_15DefaultEpilogueISI_SJ_SJ_NS1E_6thread17LinearCombinationISI_Li1EffLNS1J_9ScaleType4KindE0ELNS_15FloatRoundStyleE2ESI_EENS1_15EpilogueDefaultEEEEEvvEEEEvNT_6ParamsE:
	.zero		1664


//--------------------- SYMBOLS --------------------------

	.type		.nv.reservedSmem.offset0,@object
	.size		.nv.reservedSmem.offset0,0x4
	.type		__assertfail,@function
